// auto-generated by cutlass_sweep.sparse_gemm — config: {"arch": "sm_100", "cluster_m": 1, "cluster_n": 1, "dtype": "int8", "tile_k": 128, "tile_m": 128, "tile_n": 128}
#include "cutlass/cutlass.h"
#include "cutlass/gemm/collective/collective_builder.hpp"
#include "cutlass/gemm/device/gemm_universal_adapter.h"
#include "cutlass/gemm/kernel/gemm_universal.hpp"
#include "cutlass/epilogue/collective/collective_builder.hpp"

using Elem = int8_t;
using Acc  = int32_t;
using TileShape    = cute::Shape<cute::_128, cute::_128, cute::_128>;
using ClusterShape = cute::Shape<cute::_1, cute::_1, cute::_1>;

using CollectiveEpilogue = typename cutlass::epilogue::collective::CollectiveBuilder<
    cutlass::arch::Sm100, cutlass::arch::OpClassSparseTensorOp,
    TileShape, ClusterShape,
    cutlass::epilogue::collective::EpilogueTileAuto,
    Acc, Acc,
    Acc, cutlass::layout::ColumnMajor, 128 / cutlass::sizeof_bits<Acc>::value,
    Acc, cutlass::layout::ColumnMajor, 128 / cutlass::sizeof_bits<Acc>::value,
    cutlass::epilogue::TmaWarpSpecialized1Sm
  >::CollectiveOp;

using CollectiveMainloop = typename cutlass::gemm::collective::CollectiveBuilder<
    cutlass::arch::Sm100, cutlass::arch::OpClassSparseTensorOp,
    Elem, cutlass::layout::RowMajor, 2 * 128 / cutlass::sizeof_bits<Elem>::value,
    Elem, cutlass::layout::ColumnMajor, 128 / cutlass::sizeof_bits<Elem>::value,
    Acc,
    TileShape, ClusterShape,
    cutlass::gemm::collective::StageCountAutoCarveoutEpi<CollectiveEpilogue>,
    cutlass::gemm::KernelSparseTmaWarpSpecialized1SmSm100
  >::CollectiveOp;

using GemmKernel = cutlass::gemm::kernel::GemmUniversal<
    cute::Shape<int,int,int,int>,
    CollectiveMainloop,
    CollectiveEpilogue
>;
using Gemm = cutlass::gemm::device::GemmUniversalAdapter<GemmKernel>;

auto* _anchor = &cutlass::device_kernel<GemmKernel>;


// ===== COMPILED SASS (sm_100a) =====

	.target	sm_100a

	.elftype	@"ET_EXEC"


//--------------------- .note.nv.tkinfo           --------------------------
	.section	.note.nv.tkinfo,"",@"SHT_NOTE"
	.sectionflags	@"SHF_NOTE_NV_TKINFO"
	.tkinfo
        /*0018*/ 	.word	0x00000002
        /*0030*/ 	.string	""
        /*0030*/ 	.string	"ptxas"
        /*0030*/ 	.string	"Cuda compilation tools, release 13.0, V13.0.88"
        /*0030*/ 	.string	"Build cuda_13.0.r13.0/compiler.36424714_0"
        /*0030*/ 	.string	"-arch sm_100a -m 64 "



//--------------------- .note.nv.cuinfo           --------------------------
	.section	.note.nv.cuinfo,"",@"SHT_NOTE"
	.sectionflags	@"SHF_NOTE_NV_CUINFO"
        /*0018*/ 	.short	0x0002
        /*001a*/ 	.short	0x0064
        /*001c*/ 	.short	0x0082
	.zero		2


//--------------------- .nv.info                  --------------------------
	.section	.nv.info,"",@"SHT_CUDA_INFO"
	.align	4


	//----- nvinfo : EIATTR_REGCOUNT
	.align		4
        /*0000*/ 	.byte	0x04, 0x2f
        /*0002*/ 	.short	(.L_19 - .L_18)
	.align		4
.L_18:
        /*0004*/ 	.word	index@(_ZN7cutlass13device_kernelINS_4gemm6kernel13GemmUniversalIN4cute5tupleIJiiiiEEENS1_10collective13CollectiveMmaINS1_41MainloopSm100TmaUmmaWarpSpecializedSparseILi6ELi2ELi2ENS5_IJNS4_1CILi1EEESB_SB_EEEEENS5_IJNSA_ILi128EEESE_SE_EEEaNS5_IJNS4_6LayoutINS5_IJiNS5_IJNSA_ILi2EEEiEEEiEEENS5_IJlNS5_IJSB_SH_EEElEEEEENSG_INS5_IJNS5_IJSE_iEEESN_iEEENS5_IJNS5_IJSE_NSA_ILi16384EEEEEENS5_IJSB_lEEElEEEEEEEEaNS5_IJlSB_lEEENS4_8TiledMMAINS4_8MMA_AtomIJNS4_22SM100_MMA_S8_SS_SPARSEIaaiLi128ELi128ELNS4_4UMMA5MajorE0ELS10_0ELNSZ_8SaturateE0EEEEEENSG_ISC_NS5_IJNSA_ILi0EEES14_S14_EEEEENS5_IJNS4_10UnderscoreES17_S17_EEEEENS4_13SM90_TMA_LOADENS4_14ComposedLayoutINS4_7SwizzleILi2ELi4ELi3EEENS4_25smem_sparse_ptr_flag_bitsILi2ELi8EEENSG_INS5_IJNS5_IJSB_NSA_ILi8EEEEEENS5_IJSH_NSA_ILi64EEEEEEEEENS5_IJNS5_IJS14_SE_EEESK_EEEEEEEvNS4_8identityES1A_NS1B_INS1C_ILi3ELi4ELi3EEENS4_18smem_ptr_flag_bitsILi8EEENSG_INS5_IJS1G_SE_EEENS5_IJSE_SB_EEEEEEEvS1P_EENS_8epilogue10collective18CollectiveEpilogueINS1Y_23Sm100TmaWarpSpecializedILi4ELi2ELi32ELb1ELb0EEEJSF_NS5_IJNSG_ISE_SB_EENSG_INSA_ILi32EEESB_EEEEEiNS5_IJSB_llEEEiS27_NS1Y_6fusion15FusionCallbacksIS22_NS28_17LinearCombinationIiiiiLNS_15FloatRoundStyleE2EEESF_S26_JEEENS4_5SM1004TMEM4LOAD26SM100_TMEM_LOAD_32dp32b32xES1A_NS1B_INS1C_ILi2ELi5ELi2EEENS1R_ILi32EEENSG_INS5_IJS24_NSA_ILi4EEEEEENS5_IJSB_S24_EEEEEEENS4_39AutoVectorizingCopyWithAssumedAlignmentILi128EEENS4_14SM90_TMA_STOREES2O_S2Q_S2Q_EEEvvEEEEvNT_6ParamsE)
        /*0008*/ 	.word	0x00000075


	//----- nvinfo : EIATTR_FRAME_SIZE
	.align		4
.L_19:
        /*000c*/ 	.byte	0x04, 0x11
        /*000e*/ 	.short	(.L_21 - .L_20)
	.align		4
.L_20:
        /*0010*/ 	.word	index@($__internal_2_$__cuda_sm10x_tcgen05_guardrail_trap_unallocated_columns_being_dealloced)
        /*0014*/ 	.word	0x00000000


	//----- nvinfo : EIATTR_FRAME_SIZE
	.align		4
.L_21:
        /*0018*/ 	.byte	0x04, 0x11
        /*001a*/ 	.short	(.L_23 - .L_22)
	.align		4
.L_22:
        /*001c*/ 	.word	index@($__internal_1_$__cuda_sm10x_tcgen05_guardrail_trap_phase_invalid_during_alloc)
        /*0020*/ 	.word	0x00000000


	//----- nvinfo : EIATTR_FRAME_SIZE
	.align		4
.L_23:
        /*0024*/ 	.byte	0x04, 0x11
        /*0026*/ 	.short	(.L_25 - .L_24)
	.align		4
.L_24:
        /*0028*/ 	.word	index@($__internal_0_$__cuda_sm10x_tcgen05_guardrail_trap_col_being_dealloced_not_returned_by_alloc)
        /*002c*/ 	.word	0x00000000


	//----- nvinfo : EIATTR_FRAME_SIZE
	.align		4
.L_25:
        /*0030*/ 	.byte	0x04, 0x11
        /*0032*/ 	.short	(.L_27 - .L_26)
	.align		4
.L_26:
        /*0034*/ 	.word	index@(_ZN7cutlass13device_kernelINS_4gemm6kernel13GemmUniversalIN4cute5tupleIJiiiiEEENS1_10collective13CollectiveMmaINS1_41MainloopSm100TmaUmmaWarpSpecializedSparseILi6ELi2ELi2ENS5_IJNS4_1CILi1EEESB_SB_EEEEENS5_IJNSA_ILi128EEESE_SE_EEEaNS5_IJNS4_6LayoutINS5_IJiNS5_IJNSA_ILi2EEEiEEEiEEENS5_IJlNS5_IJSB_SH_EEElEEEEENSG_INS5_IJNS5_IJSE_iEEESN_iEEENS5_IJNS5_IJSE_NSA_ILi16384EEEEEENS5_IJSB_lEEElEEEEEEEEaNS5_IJlSB_lEEENS4_8TiledMMAINS4_8MMA_AtomIJNS4_22SM100_MMA_S8_SS_SPARSEIaaiLi128ELi128ELNS4_4UMMA5MajorE0ELS10_0ELNSZ_8SaturateE0EEEEEENSG_ISC_NS5_IJNSA_ILi0EEES14_S14_EEEEENS5_IJNS4_10UnderscoreES17_S17_EEEEENS4_13SM90_TMA_LOADENS4_14ComposedLayoutINS4_7SwizzleILi2ELi4ELi3EEENS4_25smem_sparse_ptr_flag_bitsILi2ELi8EEENSG_INS5_IJNS5_IJSB_NSA_ILi8EEEEEENS5_IJSH_NSA_ILi64EEEEEEEEENS5_IJNS5_IJS14_SE_EEESK_EEEEEEEvNS4_8identityES1A_NS1B_INS1C_ILi3ELi4ELi3EEENS4_18smem_ptr_flag_bitsILi8EEENSG_INS5_IJS1G_SE_EEENS5_IJSE_SB_EEEEEEEvS1P_EENS_8epilogue10collective18CollectiveEpilogueINS1Y_23Sm100TmaWarpSpecializedILi4ELi2ELi32ELb1ELb0EEEJSF_NS5_IJNSG_ISE_SB_EENSG_INSA_ILi32EEESB_EEEEEiNS5_IJSB_llEEEiS27_NS1Y_6fusion15FusionCallbacksIS22_NS28_17LinearCombinationIiiiiLNS_15FloatRoundStyleE2EEESF_S26_JEEENS4_5SM1004TMEM4LOAD26SM100_TMEM_LOAD_32dp32b32xES1A_NS1B_INS1C_ILi2ELi5ELi2EEENS1R_ILi32EEENSG_INS5_IJS24_NSA_ILi4EEEEEENS5_IJSB_S24_EEEEEEENS4_39AutoVectorizingCopyWithAssumedAlignmentILi128EEENS4_14SM90_TMA_STOREES2O_S2Q_S2Q_EEEvvEEEEvNT_6ParamsE)
        /*0038*/ 	.word	0x00000000


	//----- nvinfo : EIATTR_MIN_STACK_SIZE
	.align		4
.L_27:
        /*003c*/ 	.byte	0x04, 0x12
        /*003e*/ 	.short	(.L_29 - .L_28)
	.align		4
.L_28:
        /*0040*/ 	.word	index@(_ZN7cutlass13device_kernelINS_4gemm6kernel13GemmUniversalIN4cute5tupleIJiiiiEEENS1_10collective13CollectiveMmaINS1_41MainloopSm100TmaUmmaWarpSpecializedSparseILi6ELi2ELi2ENS5_IJNS4_1CILi1EEESB_SB_EEEEENS5_IJNSA_ILi128EEESE_SE_EEEaNS5_IJNS4_6LayoutINS5_IJiNS5_IJNSA_ILi2EEEiEEEiEEENS5_IJlNS5_IJSB_SH_EEElEEEEENSG_INS5_IJNS5_IJSE_iEEESN_iEEENS5_IJNS5_IJSE_NSA_ILi16384EEEEEENS5_IJSB_lEEElEEEEEEEEaNS5_IJlSB_lEEENS4_8TiledMMAINS4_8MMA_AtomIJNS4_22SM100_MMA_S8_SS_SPARSEIaaiLi128ELi128ELNS4_4UMMA5MajorE0ELS10_0ELNSZ_8SaturateE0EEEEEENSG_ISC_NS5_IJNSA_ILi0EEES14_S14_EEEEENS5_IJNS4_10UnderscoreES17_S17_EEEEENS4_13SM90_TMA_LOADENS4_14ComposedLayoutINS4_7SwizzleILi2ELi4ELi3EEENS4_25smem_sparse_ptr_flag_bitsILi2ELi8EEENSG_INS5_IJNS5_IJSB_NSA_ILi8EEEEEENS5_IJSH_NSA_ILi64EEEEEEEEENS5_IJNS5_IJS14_SE_EEESK_EEEEEEEvNS4_8identityES1A_NS1B_INS1C_ILi3ELi4ELi3EEENS4_18smem_ptr_flag_bitsILi8EEENSG_INS5_IJS1G_SE_EEENS5_IJSE_SB_EEEEEEEvS1P_EENS_8epilogue10collective18CollectiveEpilogueINS1Y_23Sm100TmaWarpSpecializedILi4ELi2ELi32ELb1ELb0EEEJSF_NS5_IJNSG_ISE_SB_EENSG_INSA_ILi32EEESB_EEEEEiNS5_IJSB_llEEEiS27_NS1Y_6fusion15FusionCallbacksIS22_NS28_17LinearCombinationIiiiiLNS_15FloatRoundStyleE2EEESF_S26_JEEENS4_5SM1004TMEM4LOAD26SM100_TMEM_LOAD_32dp32b32xES1A_NS1B_INS1C_ILi2ELi5ELi2EEENS1R_ILi32EEENSG_INS5_IJS24_NSA_ILi4EEEEEENS5_IJSB_S24_EEEEEEENS4_39AutoVectorizingCopyWithAssumedAlignmentILi128EEENS4_14SM90_TMA_STOREES2O_S2Q_S2Q_EEEvvEEEEvNT_6ParamsE)
        /*0044*/ 	.word	0x00000000
.L_29:


//--------------------- .nv.compat                --------------------------
	.section	.nv.compat,"",@"SHT_CUDA_COMPAT_INFO"
	.align	4
        /*0000*/ 	.byte	0x02, 0x09, 0x01, 0x00, 0x02, 0x02, 0x03, 0x00, 0x02, 0x05, 0x06, 0x00, 0x03, 0x07, 0x01, 0x01
        /*0010*/ 	.byte	0x02, 0x03, 0x01, 0x00, 0x02, 0x06, 0x01, 0x00, 0x04, 0x0b, 0x08, 0x00, 0x01, 0x00, 0x00, 0x00
        /*0020*/ 	.byte	0x00, 0x00, 0x00, 0x00


//--------------------- .nv.info._ZN7cutlass13device_kernelINS_4gemm6kernel13GemmUniversalIN4cute5tupleIJiiiiEEENS1_10collective13CollectiveMmaINS1_41MainloopSm100TmaUmmaWarpSpecializedSparseILi6ELi2ELi2ENS5_IJNS4_1CILi1EEESB_SB_EEEEENS5_IJNSA_ILi128EEESE_SE_EEEaNS5_IJNS4_6LayoutINS5_IJiNS5_IJNSA_ILi2EEEiEEEiEEENS5_IJlNS5_IJSB_SH_EEElEEEEENSG_INS5_IJNS5_IJSE_iEEESN_iEEENS5_IJNS5_IJSE_NSA_ILi16384EEEEEENS5_IJSB_lEEElEEEEEEEEaNS5_IJlSB_lEEENS4_8TiledMMAINS4_8MMA_AtomIJNS4_22SM100_MMA_S8_SS_SPARSEIaaiLi128ELi128ELNS4_4UMMA5MajorE0ELS10_0ELNSZ_8SaturateE0EEEEEENSG_ISC_NS5_IJNSA_ILi0EEES14_S14_EEEEENS5_IJNS4_10UnderscoreES17_S17_EEEEENS4_13SM90_TMA_LOADENS4_14ComposedLayoutINS4_7SwizzleILi2ELi4ELi3EEENS4_25smem_sparse_ptr_flag_bitsILi2ELi8EEENSG_INS5_IJNS5_IJSB_NSA_ILi8EEEEEENS5_IJSH_NSA_ILi64EEEEEEEEENS5_IJNS5_IJS14_SE_EEESK_EEEEEEEvNS4_8identityES1A_NS1B_INS1C_ILi3ELi4ELi3EEENS4_18smem_ptr_flag_bitsILi8EEENSG_INS5_IJS1G_SE_EEENS5_IJSE_SB_EEEEEEEvS1P_EENS_8epilogue10collective18CollectiveEpilogueINS1Y_23Sm100TmaWarpSpecializedILi4ELi2ELi32ELb1ELb0EEEJSF_NS5_IJNSG_ISE_SB_EENSG_INSA_ILi32EEESB_EEEEEiNS5_IJSB_llEEEiS27_NS1Y_6fusion15FusionCallbacksIS22_NS28_17LinearCombinationIiiiiLNS_15FloatRoundStyleE2EEESF_S26_JEEENS4_5SM1004TMEM4LOAD26SM100_TMEM_LOAD_32dp32b32xES1A_NS1B_INS1C_ILi2ELi5ELi2EEENS1R_ILi32EEENSG_INS5_IJS24_NSA_ILi4EEEEEENS5_IJSB_S24_EEEEEEENS4_39AutoVectorizingCopyWithAssumedAlignmentILi128EEENS4_14SM90_TMA_STOREES2O_S2Q_S2Q_EEEvvEEEEvNT_6ParamsE --------------------------
	.section	.nv.info._ZN7cutlass13device_kernelINS_4gemm6kernel13GemmUniversalIN4cute5tupleIJiiiiEEENS1_10collective13CollectiveMmaINS1_41MainloopSm100TmaUmmaWarpSpecializedSparseILi6ELi2ELi2ENS5_IJNS4_1CILi1EEESB_SB_EEEEENS5_IJNSA_ILi128EEESE_SE_EEEaNS5_IJNS4_6LayoutINS5_IJiNS5_IJNSA_ILi2EEEiEEEiEEENS5_IJlNS5_IJSB_SH_EEElEEEEENSG_INS5_IJNS5_IJSE_iEEESN_iEEENS5_IJNS5_IJSE_NSA_ILi16384EEEEEENS5_IJSB_lEEElEEEEEEEEaNS5_IJlSB_lEEENS4_8TiledMMAINS4_8MMA_AtomIJNS4_22SM100_MMA_S8_SS_SPARSEIaaiLi128ELi128ELNS4_4UMMA5MajorE0ELS10_0ELNSZ_8SaturateE0EEEEEENSG_ISC_NS5_IJNSA_ILi0EEES14_S14_EEEEENS5_IJNS4_10UnderscoreES17_S17_EEEEENS4_13SM90_TMA_LOADENS4_14ComposedLayoutINS4_7SwizzleILi2ELi4ELi3EEENS4_25smem_sparse_ptr_flag_bitsILi2ELi8EEENSG_INS5_IJNS5_IJSB_NSA_ILi8EEEEEENS5_IJSH_NSA_ILi64EEEEEEEEENS5_IJNS5_IJS14_SE_EEESK_EEEEEEEvNS4_8identityES1A_NS1B_INS1C_ILi3ELi4ELi3EEENS4_18smem_ptr_flag_bitsILi8EEENSG_INS5_IJS1G_SE_EEENS5_IJSE_SB_EEEEEEEvS1P_EENS_8epilogue10collective18CollectiveEpilogueINS1Y_23Sm100TmaWarpSpecializedILi4ELi2ELi32ELb1ELb0EEEJSF_NS5_IJNSG_ISE_SB_EENSG_INSA_ILi32EEESB_EEEEEiNS5_IJSB_llEEEiS27_NS1Y_6fusion15FusionCallbacksIS22_NS28_17LinearCombinationIiiiiLNS_15FloatRoundStyleE2EEESF_S26_JEEENS4_5SM1004TMEM4LOAD26SM100_TMEM_LOAD_32dp32b32xES1A_NS1B_INS1C_ILi2ELi5ELi2EEENS1R_ILi32EEENSG_INS5_IJS24_NSA_ILi4EEEEEENS5_IJSB_S24_EEEEEEENS4_39AutoVectorizingCopyWithAssumedAlignmentILi128EEENS4_14SM90_TMA_STOREES2O_S2Q_S2Q_EEEvvEEEEvNT_6ParamsE,"",@"SHT_CUDA_INFO"
	.sectionflags	@""
	.align	4


	//----- nvinfo : EIATTR_CUDA_API_VERSION
	.align		4
        /*0000*/ 	.byte	0x04, 0x37
        /*0002*/ 	.short	(.L_31 - .L_30)
.L_30:
        /*0004*/ 	.word	0x00000082


	//----- nvinfo : EIATTR_KPARAM_INFO
	.align		4
.L_31:
        /*0008*/ 	.byte	0x04, 0x17
        /*000a*/ 	.short	(.L_33 - .L_32)
.L_32:
        /*000c*/ 	.word	0x00000000
        /*0010*/ 	.short	0x0000
        /*0012*/ 	.short	0x0000
        /*0014*/ 	.byte	0x00, 0xf0, 0x01, 0x28


	//----- nvinfo : EIATTR_AT_ENTRY_FRAGMENTS
	.align		4
.L_33:
        /*0018*/ 	.byte	0x04, 0x4f
        /*001a*/ 	.short	(.L_35 - .L_34)


	//   ....[0]....
.L_34:
        /*001c*/ 	.word	0x00000006


	//----- nvinfo : EIATTR_RESERVED_SMEM_USED
	.align		4
.L_35:
        /*0020*/ 	.byte	0x01, 0x41
	.zero		2


	//----- nvinfo : EIATTR_SPARSE_MMA_MASK
	.align		4
        /*0024*/ 	.byte	0x03, 0x50
        /*0026*/ 	.short	0x0040


	//----- nvinfo : EIATTR_TCGEN05_1CTA_USED
	.align		4
        /*0028*/ 	.byte	0x01, 0x51
	.zero		2


	//----- nvinfo : EIATTR_MAXREG_COUNT
	.align		4
        /*002c*/ 	.byte	0x03, 0x1b
        /*002e*/ 	.short	0x00ff


	//----- nvinfo : EIATTR_NUM_BARRIERS
	.align		4
        /*0030*/ 	.byte	0x02, 0x4c
        /*0032*/ 	.byte	0x07
	.zero		1


	//----- nvinfo : EIATTR_EXTERNS
	.align		4
        /*0034*/ 	.byte	0x04, 0x0f
        /*0036*/ 	.short	(.L_37 - .L_36)


	//   ....[0]....
	.align		4
.L_36:
        /*0038*/ 	.word	index@(__assertfail)


	//----- nvinfo : EIATTR_MERCURY_ISA_VERSION
	.align		4
.L_37:
        /*003c*/ 	.byte	0x03, 0x5f
        /*003e*/ 	.short	0x0101


	//----- nvinfo : EIATTR_INT_WARP_WIDE_INSTR_OFFSETS
	.align		4
        /*0040*/ 	.byte	0x04, 0x31
        /*0042*/ 	.short	(.L_39 - .L_38)


	//   ....[0]....
.L_38:
        /*0044*/ 	.word	0x00001ae0


	//   ....[1]....
        /*0048*/ 	.word	0x00003490


	//   ....[2]....
        /*004c*/ 	.word	0x000034b0


	//   ....[3]....
        /*0050*/ 	.word	0x000034e0


	//   ....[4]....
        /*0054*/ 	.word	0x00003de0


	//   ....[5]....
        /*0058*/ 	.word	0x00003e00


	//   ....[6]....
        /*005c*/ 	.word	0x00003ea0


	//   ....[7]....
        /*0060*/ 	.word	0x00003f40


	//   ....[8]....
        /*0064*/ 	.word	0x00004000


	//   ....[9]....
        /*0068*/ 	.word	0x00004080


	//   ....[10]....
        /*006c*/ 	.word	0x000040a0


	//   ....[11]....
        /*0070*/ 	.word	0x00004170


	//   ....[12]....
        /*0074*/ 	.word	0x00004200


	//   ....[13]....
        /*0078*/ 	.word	0x000042c0


	//   ....[14]....
        /*007c*/ 	.word	0x00004350


	//   ....[15]....
        /*0080*/ 	.word	0x00004370


	//   ....[16]....
        /*0084*/ 	.word	0x000044a0


	//   ....[17]....
        /*0088*/ 	.word	0x00004500


	//   ....[18]....
        /*008c*/ 	.word	0x000045b0


	//   ....[19]....
        /*0090*/ 	.word	0x00004700


	//   ....[20]....
        /*0094*/ 	.word	0x00004760


	//   ....[21]....
        /*0098*/ 	.word	0x00004780


	//   ....[22]....
        /*009c*/ 	.word	0x000047a0


	//   ....[23]....
        /*00a0*/ 	.word	0x00004990


	//----- nvinfo : EIATTR_COOP_GROUP_MASK_REGIDS
	.align		4
.L_39:
        /*00a4*/ 	.byte	0x04, 0x29
        /*00a6*/ 	.short	(.L_41 - .L_40)


	//   ....[0]....
.L_40:
        /*00a8*/ 	.word	0xffffffff


	//   ....[1]....
        /*00ac*/ 	.word	0xffffffff


	//   ....[2]....
        /*00b0*/ 	.word	0xffffffff


	//   ....[3]....
        /*00b4*/ 	.word	0xffffffff


	//   ....[4]....
        /*00b8*/ 	.word	0xffffffff


	//   ....[5]....
        /*00bc*/ 	.word	0xffffffff


	//   ....[6]....
        /*00c0*/ 	.word	0xffffffff


	//   ....[7]....
        /*00c4*/ 	.word	0xffffffff


	//   ....[8]....
        /*00c8*/ 	.word	0xffffffff


	//   ....[9]....
        /*00cc*/ 	.word	0xffffffff


	//   ....[10]....
        /*00d0*/ 	.word	0xffffffff


	//   ....[11]....
        /*00d4*/ 	.word	0xffffffff


	//   ....[12]....
        /*00d8*/ 	.word	0xffffffff


	//----- nvinfo : EIATTR_COOP_GROUP_INSTR_OFFSETS
	.align		4
.L_41:
        /*00dc*/ 	.byte	0x04, 0x28
        /*00de*/ 	.short	(.L_43 - .L_42)


	//   ....[0]....
.L_42:
        /*00e0*/ 	.word	0x00000090


	//   ....[1]....
        /*00e4*/ 	.word	0x00000500


	//   ....[2]....
        /*00e8*/ 	.word	0x000006a0


	//   ....[3]....
        /*00ec*/ 	.word	0x00000840


	//   ....[4]....
        /*00f0*/ 	.word	0x00000940


	//   ....[5]....
        /*00f4*/ 	.word	0x00000ab0


	//   ....[6]....
        /*00f8*/ 	.word	0x00000c10


	//   ....[7]....
        /*00fc*/ 	.word	0x000019d0


	//   ....[8]....
        /*0100*/ 	.word	0x000028d0


	//   ....[9]....
        /*0104*/ 	.word	0x00002ae0


	//   ....[10]....
        /*0108*/ 	.word	0x00002b10


	//   ....[11]....
        /*010c*/ 	.word	0x00003370


	//   ....[12]....
        /*0110*/ 	.word	0x000035a0


	//----- nvinfo : EIATTR_VRC_CTA_INIT_COUNT
	.align		4
.L_43:
        /*0114*/ 	.byte	0x02, 0x4a
        /*0116*/ 	.byte	0x80
	.zero		1


	//----- nvinfo : EIATTR_SYSCALL_OFFSETS
	.align		4
        /*0118*/ 	.byte	0x04, 0x46
        /*011a*/ 	.short	(.L_45 - .L_44)


	//   ....[0]....
.L_44:
        /*011c*/ 	.word	0x00005420


	//   ....[1]....
        /*0120*/ 	.word	0x00005510


	//   ....[2]....
        /*0124*/ 	.word	0x00005f60


	//   ....[3]....
        /*0128*/ 	.word	0x00006d50


	//   ....[4]....
        /*012c*/ 	.word	0x00007b20


	//   ....[5]....
        /*0130*/ 	.word	0x000088e0


	//----- nvinfo : EIATTR_MBARRIER_INSTR_OFFSETS
	.align		4
.L_45:
        /*0134*/ 	.byte	0x04, 0x39
        /*0136*/ 	.short	(.L_47 - .L_46)


	//   ....[0]....
.L_46:
        /*0138*/ 	.word	0x000005d0
        /*013c*/ 	.word	0x000000ff
        /*0140*/ 	.word	0x00000000
        /*0144*/ 	.short	0x0100
        /*0146*/ 	.byte	0x05
	.zero		1


	//   ....[1]....
        /*0148*/ 	.word	0x000005e0
        /*014c*/ 	.word	0x000000ff
        /*0150*/ 	.word	0x00000030
        /*0154*/ 	.short	0x0100
        /*0156*/ 	.byte	0x05
	.zero		1


	//   ....[2]....
        /*0158*/ 	.word	0x000005f0
        /*015c*/ 	.word	0x000000ff
        /*0160*/ 	.word	0x00000008
        /*0164*/ 	.short	0x0100
        /*0166*/ 	.byte	0x05
	.zero		1


	//   ....[3]....
        /*0168*/ 	.word	0x00000600
        /*016c*/ 	.word	0x000000ff
        /*0170*/ 	.word	0x00000038
        /*0174*/ 	.short	0x0100
        /*0176*/ 	.byte	0x05
	.zero		1


	//   ....[4]....
        /*0178*/ 	.word	0x00000610
        /*017c*/ 	.word	0x000000ff
        /*0180*/ 	.word	0x00000010
        /*0184*/ 	.short	0x0100
        /*0186*/ 	.byte	0x05
	.zero		1


	//   ....[5]....
        /*0188*/ 	.word	0x00000620
        /*018c*/ 	.word	0x000000ff
        /*0190*/ 	.word	0x00000040
        /*0194*/ 	.short	0x0100
        /*0196*/ 	.byte	0x05
	.zero		1


	//   ....[6]....
        /*0198*/ 	.word	0x00000630
        /*019c*/ 	.word	0x000000ff
        /*01a0*/ 	.word	0x00000018
        /*01a4*/ 	.short	0x0100
        /*01a6*/ 	.byte	0x05
	.zero		1


	//   ....[7]....
        /*01a8*/ 	.word	0x00000640
        /*01ac*/ 	.word	0x000000ff
        /*01b0*/ 	.word	0x00000048
        /*01b4*/ 	.short	0x0100
        /*01b6*/ 	.byte	0x05
	.zero		1


	//   ....[8]....
        /*01b8*/ 	.word	0x00000650
        /*01bc*/ 	.word	0x000000ff
        /*01c0*/ 	.word	0x00000020
        /*01c4*/ 	.short	0x0100
        /*01c6*/ 	.byte	0x05
	.zero		1


	//   ....[9]....
        /*01c8*/ 	.word	0x00000660
        /*01cc*/ 	.word	0x000000ff
        /*01d0*/ 	.word	0x00000050
        /*01d4*/ 	.short	0x0100
        /*01d6*/ 	.byte	0x05
	.zero		1


	//   ....[10]....
        /*01d8*/ 	.word	0x00000670
        /*01dc*/ 	.word	0x000000ff
        /*01e0*/ 	.word	0x00000028
        /*01e4*/ 	.short	0x0100
        /*01e6*/ 	.byte	0x05
	.zero		1


	//   ....[11]....
        /*01e8*/ 	.word	0x00000680
        /*01ec*/ 	.word	0x000000ff
        /*01f0*/ 	.word	0x00000058
        /*01f4*/ 	.short	0x0100
        /*01f6*/ 	.byte	0x05
	.zero		1


	//   ....[12]....
        /*01f8*/ 	.word	0x000007b0
        /*01fc*/ 	.word	0x000000ff
        /*0200*/ 	.word	0x00000060
        /*0204*/ 	.short	0x0100
        /*0206*/ 	.byte	0x06
	.zero		1


	//   ....[13]....
        /*0208*/ 	.word	0x000007c0
        /*020c*/ 	.word	0x000000ff
        /*0210*/ 	.word	0x00000080
        /*0214*/ 	.short	0x0100
        /*0216*/ 	.byte	0x06
	.zero		1


	//   ....[14]....
        /*0218*/ 	.word	0x000007d0
        /*021c*/ 	.word	0x000000ff
        /*0220*/ 	.word	0x00000068
        /*0224*/ 	.short	0x0100
        /*0226*/ 	.byte	0x06
	.zero		1


	//   ....[15]....
        /*0228*/ 	.word	0x000007e0
        /*022c*/ 	.word	0x000000ff
        /*0230*/ 	.word	0x00000088
        /*0234*/ 	.short	0x0100
        /*0236*/ 	.byte	0x06
	.zero		1


	//   ....[16]....
        /*0238*/ 	.word	0x000007f0
        /*023c*/ 	.word	0x000000ff
        /*0240*/ 	.word	0x00000070
        /*0244*/ 	.short	0x0100
        /*0246*/ 	.byte	0x06
	.zero		1


	//   ....[17]....
        /*0248*/ 	.word	0x00000800
        /*024c*/ 	.word	0x000000ff
        /*0250*/ 	.word	0x00000090
        /*0254*/ 	.short	0x0100
        /*0256*/ 	.byte	0x06
	.zero		1


	//   ....[18]....
        /*0258*/ 	.word	0x00000810
        /*025c*/ 	.word	0x000000ff
        /*0260*/ 	.word	0x00000078
        /*0264*/ 	.short	0x0100
        /*0266*/ 	.byte	0x06
	.zero		1


	//   ....[19]....
        /*0268*/ 	.word	0x00000820
        /*026c*/ 	.word	0x000000ff
        /*0270*/ 	.word	0x00000098
        /*0274*/ 	.short	0x0100
        /*0276*/ 	.byte	0x06
	.zero		1


	//   ....[20]....
        /*0278*/ 	.word	0x00000910
        /*027c*/ 	.word	0x000000ff
        /*0280*/ 	.word	0x000000a0
        /*0284*/ 	.short	0x0100
        /*0286*/ 	.byte	0x05
	.zero		1


	//   ....[21]....
        /*0288*/ 	.word	0x00000920
        /*028c*/ 	.word	0x000000ff
        /*0290*/ 	.word	0x000000a8
        /*0294*/ 	.short	0x0100
        /*0296*/ 	.byte	0x05
	.zero		1


	//   ....[22]....
        /*0298*/ 	.word	0x00000a60
        /*029c*/ 	.word	0x000000ff
        /*02a0*/ 	.word	0x000000b0
        /*02a4*/ 	.short	0x0100
        /*02a6*/ 	.byte	0x05
	.zero		1


	//   ....[23]....
        /*02a8*/ 	.word	0x00000a70
        /*02ac*/ 	.word	0x000000ff
        /*02b0*/ 	.word	0x000000c0
        /*02b4*/ 	.short	0x0100
        /*02b6*/ 	.byte	0x05
	.zero		1


	//   ....[24]....
        /*02b8*/ 	.word	0x00000a80
        /*02bc*/ 	.word	0x000000ff
        /*02c0*/ 	.word	0x000000b8
        /*02c4*/ 	.short	0x0100
        /*02c6*/ 	.byte	0x05
	.zero		1


	//   ....[25]....
        /*02c8*/ 	.word	0x00000a90
        /*02cc*/ 	.word	0x000000ff
        /*02d0*/ 	.word	0x000000c8
        /*02d4*/ 	.short	0x0100
        /*02d6*/ 	.byte	0x05
	.zero		1


	//   ....[26]....
        /*02d8*/ 	.word	0x00000bc0
        /*02dc*/ 	.word	0x000000ff
        /*02e0*/ 	.word	0x000000d0
        /*02e4*/ 	.short	0x0100
        /*02e6*/ 	.byte	0x06
	.zero		1


	//   ....[27]....
        /*02e8*/ 	.word	0x00000bd0
        /*02ec*/ 	.word	0x000000ff
        /*02f0*/ 	.word	0x000000e0
        /*02f4*/ 	.short	0x0100
        /*02f6*/ 	.byte	0x06
	.zero		1


	//   ....[28]....
        /*02f8*/ 	.word	0x00000be0
        /*02fc*/ 	.word	0x000000ff
        /*0300*/ 	.word	0x000000d8
        /*0304*/ 	.short	0x0100
        /*0306*/ 	.byte	0x06
	.zero		1


	//   ....[29]....
        /*0308*/ 	.word	0x00000bf0
        /*030c*/ 	.word	0x000000ff
        /*0310*/ 	.word	0x000000e8
        /*0314*/ 	.short	0x0100
        /*0316*/ 	.byte	0x06
	.zero		1


	//   ....[30]....
        /*0318*/ 	.word	0x00000cf0
        /*031c*/ 	.word	0x000000ff
        /*0320*/ 	.word	0x000000f0
        /*0324*/ 	.short	0x0100
        /*0326*/ 	.byte	0x05
	.zero		1


	//   ....[31]....
        /*0328*/ 	.word	0x00000d00
        /*032c*/ 	.word	0x000000ff
        /*0330*/ 	.word	0x00000100
        /*0334*/ 	.short	0x0100
        /*0336*/ 	.byte	0x05
	.zero		1


	//   ....[32]....
        /*0338*/ 	.word	0x00000d10
        /*033c*/ 	.word	0x000000ff
        /*0340*/ 	.word	0x000000f8
        /*0344*/ 	.short	0x0100
        /*0346*/ 	.byte	0x05
	.zero		1


	//   ....[33]....
        /*0348*/ 	.word	0x00000d20
        /*034c*/ 	.word	0x000000ff
        /*0350*/ 	.word	0x00000108
        /*0354*/ 	.short	0x0100
        /*0356*/ 	.byte	0x05
	.zero		1


	//   ....[34]....
        /*0358*/ 	.word	0x000015c0
        /*035c*/ 	.word	0x00000004
        /*0360*/ 	.word	0x00000100
        /*0364*/ 	.short	0x010a
        /*0366*/ 	.byte	0xff
	.zero		1


	//   ....[35]....
        /*0368*/ 	.word	0x000015e0
        /*036c*/ 	.word	0x00000004
        /*0370*/ 	.word	0x000000f0
        /*0374*/ 	.short	0x0101
        /*0376*/ 	.byte	0xff
	.zero		1


	//   ....[36]....
        /*0378*/ 	.word	0x00001660
        /*037c*/ 	.word	0x000000ff
        /*0380*/ 	.word	0x00000030
        /*0384*/ 	.short	0x010a
        /*0386*/ 	.byte	0x08
	.zero		1


	//   ....[37]....
        /*0388*/ 	.word	0x000017a0
        /*038c*/ 	.word	0x000000ff
        /*0390*/ 	.word	0x00000030
        /*0394*/ 	.short	0x010a
        /*0396*/ 	.byte	0x21
	.zero		1


	//   ....[38]....
        /*0398*/ 	.word	0x000018b0
        /*039c*/ 	.word	0x000000ff
        /*03a0*/ 	.word	0x00000030
        /*03a4*/ 	.short	0x010a
        /*03a6*/ 	.byte	0x08
	.zero		1


	//   ....[39]....
        /*03a8*/ 	.word	0x000019b0
        /*03ac*/ 	.word	0x000000ff
        /*03b0*/ 	.word	0x000000a8
        /*03b4*/ 	.short	0x0101
        /*03b6*/ 	.byte	0x05
	.zero		1


	//   ....[40]....
        /*03b8*/ 	.word	0x000019e0
        /*03bc*/ 	.word	0x00000008
        /*03c0*/ 	.word	0x000000b0
        /*03c4*/ 	.short	0x010a
        /*03c6*/ 	.byte	0xff
	.zero		1


	//   ....[41]....
        /*03c8*/ 	.word	0x00001ab0
        /*03cc*/ 	.word	0x00000008
        /*03d0*/ 	.word	0x00000000
        /*03d4*/ 	.short	0x0101
        /*03d6*/ 	.byte	0xff
	.zero		1


	//   ....[42]....
        /*03d8*/ 	.word	0x00002020
        /*03dc*/ 	.word	0x000000ff
        /*03e0*/ 	.word	0x00000000
        /*03e4*/ 	.short	0x010a
        /*03e6*/ 	.byte	0x04
	.zero		1


	//   ....[43]....
        /*03e8*/ 	.word	0x000020b0
        /*03ec*/ 	.word	0x000000ff
        /*03f0*/ 	.word	0x00000000
        /*03f4*/ 	.short	0x010a
        /*03f6*/ 	.byte	0x04
	.zero		1


	//   ....[44]....
        /*03f8*/ 	.word	0x00002140
        /*03fc*/ 	.word	0x000000ff
        /*0400*/ 	.word	0x00000000
        /*0404*/ 	.short	0x010a
        /*0406*/ 	.byte	0x04
	.zero		1


	//   ....[45]....
        /*0408*/ 	.word	0x000021d0
        /*040c*/ 	.word	0x000000ff
        /*0410*/ 	.word	0x00000000
        /*0414*/ 	.short	0x010a
        /*0416*/ 	.byte	0x04
	.zero		1


	//   ....[46]....
        /*0418*/ 	.word	0x00002260
        /*041c*/ 	.word	0x000000ff
        /*0420*/ 	.word	0x00000000
        /*0424*/ 	.short	0x010a
        /*0426*/ 	.byte	0x04
	.zero		1


	//   ....[47]....
        /*0428*/ 	.word	0x00002300
        /*042c*/ 	.word	0x00000000
        /*0430*/ 	.word	0x00000000
        /*0434*/ 	.short	0x010a
        /*0436*/ 	.byte	0xff
	.zero		1


	//   ....[48]....
        /*0438*/ 	.word	0x00002420
        /*043c*/ 	.word	0x00000002
        /*0440*/ 	.word	0x000000f0
        /*0444*/ 	.short	0x010a
        /*0446*/ 	.byte	0xff
	.zero		1


	//   ....[49]....
        /*0448*/ 	.word	0x00002480
        /*044c*/ 	.word	0x00000004
        /*0450*/ 	.word	0x00000000
        /*0454*/ 	.short	0x0101
        /*0456*/ 	.byte	0xff
	.zero		1


	//   ....[50]....
        /*0458*/ 	.word	0x000024a0
        /*045c*/ 	.word	0x000000ff
        /*0460*/ 	.word	0x000000c0
        /*0464*/ 	.short	0x010a
        /*0466*/ 	.byte	0x05
	.zero		1


	//   ....[51]....
        /*0468*/ 	.word	0x000025c0
        /*046c*/ 	.word	0x00000002
        /*0470*/ 	.word	0x000000b0
        /*0474*/ 	.short	0x010a
        /*0476*/ 	.byte	0xff
	.zero		1


	//   ....[52]....
        /*0478*/ 	.word	0x000026d0
        /*047c*/ 	.word	0x00000002
        /*0480*/ 	.word	0x00000000
        /*0484*/ 	.short	0x0101
        /*0486*/ 	.byte	0xff
	.zero		1


	//   ....[53]....
        /*0488*/ 	.word	0x00002760
        /*048c*/ 	.word	0x000000ff
        /*0490*/ 	.word	0x000000c0
        /*0494*/ 	.short	0x0106
        /*0496*/ 	.byte	0x05
	.zero		1


	//   ....[54]....
        /*0498*/ 	.word	0x00002780
        /*049c*/ 	.word	0x000000ff
        /*04a0*/ 	.word	0x000000c0
        /*04a4*/ 	.short	0x010a
        /*04a6*/ 	.byte	0x05
	.zero		1


	//   ....[55]....
        /*04a8*/ 	.word	0x00002810
        /*04ac*/ 	.word	0x000000ff
        /*04b0*/ 	.word	0x000000c0
        /*04b4*/ 	.short	0x0106
        /*04b6*/ 	.byte	0x04
	.zero		1


	//   ....[56]....
        /*04b8*/ 	.word	0x00002850
        /*04bc*/ 	.word	0x00000000
        /*04c0*/ 	.word	0x000000c0
        /*04c4*/ 	.short	0x010a
        /*04c6*/ 	.byte	0xff
	.zero		1


	//   ....[57]....
        /*04c8*/ 	.word	0x00002d40
        /*04cc*/ 	.word	0x00000000
        /*04d0*/ 	.word	0x000000b0
        /*04d4*/ 	.short	0x010a
        /*04d6*/ 	.byte	0xff
	.zero		1


	//   ....[58]....
        /*04d8*/ 	.word	0x00002e50
        /*04dc*/ 	.word	0x00000003
        /*04e0*/ 	.word	0x00000000
        /*04e4*/ 	.short	0x0101
        /*04e6*/ 	.byte	0xff
	.zero		1


	//   ....[59]....
        /*04e8*/ 	.word	0x00002e60
        /*04ec*/ 	.word	0x000000ff
        /*04f0*/ 	.word	0x00000000
        /*04f4*/ 	.short	0x010a
        /*04f6*/ 	.byte	0x05
	.zero		1


	//   ....[60]....
        /*04f8*/ 	.word	0x00002e80
        /*04fc*/ 	.word	0x000000ff
        /*0500*/ 	.word	0x000000e0
        /*0504*/ 	.short	0x010a
        /*0506*/ 	.byte	0x06
	.zero		1


	//   ....[61]....
        /*0508*/ 	.word	0x00002f50
        /*050c*/ 	.word	0x000000ff
        /*0510*/ 	.word	0x00000000
        /*0514*/ 	.short	0x010a
        /*0516*/ 	.byte	0x05
	.zero		1


	//   ....[62]....
        /*0518*/ 	.word	0x00003090
        /*051c*/ 	.word	0x000000ff
        /*0520*/ 	.word	0x00000000
        /*0524*/ 	.short	0x010a
        /*0526*/ 	.byte	0x18
	.zero		1


	//   ....[63]....
        /*0528*/ 	.word	0x000032c0
        /*052c*/ 	.word	0x000000ff
        /*0530*/ 	.word	0x00000000
        /*0534*/ 	.short	0x010a
        /*0536*/ 	.byte	0x06
	.zero		1


	//   ....[64]....
        /*0538*/ 	.word	0x00003350
        /*053c*/ 	.word	0x000000ff
        /*0540*/ 	.word	0x00000000
        /*0544*/ 	.short	0x010a
        /*0546*/ 	.byte	0x07
	.zero		1


	//   ....[65]....
        /*0548*/ 	.word	0x00003790
        /*054c*/ 	.word	0x00000000
        /*0550*/ 	.word	0x000000b0
        /*0554*/ 	.short	0x010a
        /*0556*/ 	.byte	0xff
	.zero		1


	//   ....[66]....
        /*0558*/ 	.word	0x00003850
        /*055c*/ 	.word	0x00000000
        /*0560*/ 	.word	0x00000000
        /*0564*/ 	.short	0x0101
        /*0566*/ 	.byte	0xff
	.zero		1


	//   ....[67]....
        /*0568*/ 	.word	0x00003b70
        /*056c*/ 	.word	0x000000ff
        /*0570*/ 	.word	0x000000a8
        /*0574*/ 	.short	0x010a
        /*0576*/ 	.byte	0x04
	.zero		1


	//   ....[68]....
        /*0578*/ 	.word	0x00003d60
        /*057c*/ 	.word	0x000000ff
        /*0580*/ 	.word	0x00000080
        /*0584*/ 	.short	0x010a
        /*0586*/ 	.byte	0x04
	.zero		1


	//   ....[69]....
        /*0588*/ 	.word	0x00004030
        /*058c*/ 	.word	0x000000ff
        /*0590*/ 	.word	0x00000060
        /*0594*/ 	.short	0x010b
        /*0596*/ 	.byte	0x04
	.zero		1


	//   ....[70]....
        /*0598*/ 	.word	0x00004040
        /*059c*/ 	.word	0x000000ff
        /*05a0*/ 	.word	0x00000000
        /*05a4*/ 	.short	0x0101
        /*05a6*/ 	.byte	0x07
	.zero		1


	//   ....[71]....
        /*05a8*/ 	.word	0x00004050
        /*05ac*/ 	.word	0x000000ff
        /*05b0*/ 	.word	0x00000088
        /*05b4*/ 	.short	0x010a
        /*05b6*/ 	.byte	0x04
	.zero		1


	//   ....[72]....
        /*05b8*/ 	.word	0x000042f0
        /*05bc*/ 	.word	0x000000ff
        /*05c0*/ 	.word	0x00000068
        /*05c4*/ 	.short	0x010b
        /*05c6*/ 	.byte	0x04
	.zero		1


	//   ....[73]....
        /*05c8*/ 	.word	0x00004300
        /*05cc*/ 	.word	0x000000ff
        /*05d0*/ 	.word	0x00000000
        /*05d4*/ 	.short	0x0101
        /*05d6*/ 	.byte	0x07
	.zero		1


	//   ....[74]....
        /*05d8*/ 	.word	0x00004310
        /*05dc*/ 	.word	0x000000ff
        /*05e0*/ 	.word	0x00000090
        /*05e4*/ 	.short	0x010a
        /*05e6*/ 	.byte	0x04
	.zero		1


	//   ....[75]....
        /*05e8*/ 	.word	0x00004660
        /*05ec*/ 	.word	0x000000ff
        /*05f0*/ 	.word	0x00000070
        /*05f4*/ 	.short	0x010b
        /*05f6*/ 	.byte	0x04
	.zero		1


	//   ....[76]....
        /*05f8*/ 	.word	0x000046c0
        /*05fc*/ 	.word	0x000000ff
        /*0600*/ 	.word	0x00000000
        /*0604*/ 	.short	0x0101
        /*0606*/ 	.byte	0x07
	.zero		1


	//   ....[77]....
        /*0608*/ 	.word	0x000046d0
        /*060c*/ 	.word	0x000000ff
        /*0610*/ 	.word	0x00000098
        /*0614*/ 	.short	0x010a
        /*0616*/ 	.byte	0x04
	.zero		1


	//   ....[78]....
        /*0618*/ 	.word	0x000049c0
        /*061c*/ 	.word	0x000000ff
        /*0620*/ 	.word	0x00000078
        /*0624*/ 	.short	0x010b
        /*0626*/ 	.byte	0x04
	.zero		1


	//   ....[79]....
        /*0628*/ 	.word	0x000049f0
        /*062c*/ 	.word	0x000000ff
        /*0630*/ 	.word	0x00000000
        /*0634*/ 	.short	0x0101
        /*0636*/ 	.byte	0x05
	.zero		1


	//   ....[80]....
        /*0638*/ 	.word	0x00004a40
        /*063c*/ 	.word	0x000000ff
        /*0640*/ 	.word	0x00000080
        /*0644*/ 	.short	0x010a
        /*0646*/ 	.byte	0x04
	.zero		1


	//   ....[81]....
        /*0648*/ 	.word	0x00004a60
        /*064c*/ 	.word	0x000000ff
        /*0650*/ 	.word	0x00000088
        /*0654*/ 	.short	0x010a
        /*0656*/ 	.byte	0x04
	.zero		1


	//   ....[82]....
        /*0658*/ 	.word	0x00004a80
        /*065c*/ 	.word	0x000000ff
        /*0660*/ 	.word	0x00000090
        /*0664*/ 	.short	0x010a
        /*0666*/ 	.byte	0x04
	.zero		1


	//   ....[83]....
        /*0668*/ 	.word	0x00004ac0
        /*066c*/ 	.word	0x00000000
        /*0670*/ 	.word	0x00000098
        /*0674*/ 	.short	0x010a
        /*0676*/ 	.byte	0xff
	.zero		1


	//   ....[84]....
        /*0678*/ 	.word	0x00004df0
        /*067c*/ 	.word	0x00000000
        /*0680*/ 	.word	0x000000b0
        /*0684*/ 	.short	0x010a
        /*0686*/ 	.byte	0xff
	.zero		1


	//   ....[85]....
        /*0688*/ 	.word	0x00004f00
        /*068c*/ 	.word	0x00000000
        /*0690*/ 	.word	0x00000000
        /*0694*/ 	.short	0x0101
        /*0696*/ 	.byte	0xff
	.zero		1


	//   ....[86]....
        /*0698*/ 	.word	0x000059a0
        /*069c*/ 	.word	0x000000ff
        /*06a0*/ 	.word	0x00000060
        /*06a4*/ 	.short	0x010a
        /*06a6*/ 	.byte	0x30
	.zero		1


	//   ....[87]....
        /*06a8*/ 	.word	0x00005a20
        /*06ac*/ 	.word	0x0000006e
        /*06b0*/ 	.word	0x000000d0
        /*06b4*/ 	.short	0x010a
        /*06b6*/ 	.byte	0xff
	.zero		1


	//   ....[88]....
        /*06b8*/ 	.word	0x00005b90
        /*06bc*/ 	.word	0x000000ff
        /*06c0*/ 	.word	0x00000060
        /*06c4*/ 	.short	0x010a
        /*06c6*/ 	.byte	0x30
	.zero		1


	//   ....[89]....
        /*06c8*/ 	.word	0x00005e40
        /*06cc*/ 	.word	0x0000006e
        /*06d0*/ 	.word	0x000000d0
        /*06d4*/ 	.short	0x010a
        /*06d6*/ 	.byte	0xff
	.zero		1


	//   ....[90]....
        /*06d8*/ 	.word	0x000068b0
        /*06dc*/ 	.word	0x00000000
        /*06e0*/ 	.word	0x00000000
        /*06e4*/ 	.short	0x0101
        /*06e6*/ 	.byte	0xff
	.zero		1


	//   ....[91]....
        /*06e8*/ 	.word	0x000068c0
        /*06ec*/ 	.word	0x00000003
        /*06f0*/ 	.word	0x00000060
        /*06f4*/ 	.short	0x010a
        /*06f6*/ 	.byte	0xff
	.zero		1


	//   ....[92]....
        /*06f8*/ 	.word	0x00006980
        /*06fc*/ 	.word	0x00000003
        /*0700*/ 	.word	0x00000060
        /*0704*/ 	.short	0x010a
        /*0706*/ 	.byte	0xff
	.zero		1


	//   ....[93]....
        /*0708*/ 	.word	0x00007680
        /*070c*/ 	.word	0x00000000
        /*0710*/ 	.word	0x00000000
        /*0714*/ 	.short	0x0101
        /*0716*/ 	.byte	0xff
	.zero		1


	//   ....[94]....
        /*0718*/ 	.word	0x000076a0
        /*071c*/ 	.word	0x00000003
        /*0720*/ 	.word	0x00000060
        /*0724*/ 	.short	0x010a
        /*0726*/ 	.byte	0xff
	.zero		1


	//   ....[95]....
        /*0728*/ 	.word	0x00007750
        /*072c*/ 	.word	0x00000003
        /*0730*/ 	.word	0x00000060
        /*0734*/ 	.short	0x010a
        /*0736*/ 	.byte	0xff
	.zero		1


	//   ....[96]....
        /*0738*/ 	.word	0x00008450
        /*073c*/ 	.word	0x00000000
        /*0740*/ 	.word	0x00000000
        /*0744*/ 	.short	0x0101
        /*0746*/ 	.byte	0xff
	.zero		1


	//   ....[97]....
        /*0748*/ 	.word	0x00008470
        /*074c*/ 	.word	0x00000072
        /*0750*/ 	.word	0x00000060
        /*0754*/ 	.short	0x010a
        /*0756*/ 	.byte	0xff
	.zero		1


	//   ....[98]....
        /*0758*/ 	.word	0x00008520
        /*075c*/ 	.word	0x00000072
        /*0760*/ 	.word	0x00000060
        /*0764*/ 	.short	0x010a
        /*0766*/ 	.byte	0xff
	.zero		1


	//   ....[99]....
        /*0768*/ 	.word	0x00008980
        /*076c*/ 	.word	0x000000ff
        /*0770*/ 	.word	0x00000000
        /*0774*/ 	.short	0x0101
        /*0776*/ 	.byte	0x05
	.zero		1


	//   ....[100]....
        /*0778*/ 	.word	0x00009270
        /*077c*/ 	.word	0x00000003
        /*0780*/ 	.word	0x00000000
        /*0784*/ 	.short	0x0101
        /*0786*/ 	.byte	0xff
	.zero		1


	//   ....[101]....
        /*0788*/ 	.word	0x000094f0
        /*078c*/ 	.word	0x000000ff
        /*0790*/ 	.word	0x00000000
        /*0794*/ 	.short	0x0101
        /*0796*/ 	.byte	0x04
	.zero		1


	//   ....[102]....
        /*0798*/ 	.word	0x00009510
        /*079c*/ 	.word	0x00000004
        /*07a0*/ 	.word	0x00000100
        /*07a4*/ 	.short	0x010a
        /*07a6*/ 	.byte	0xff
	.zero		1


	//   ....[103]....
        /*07a8*/ 	.word	0x00009570
        /*07ac*/ 	.word	0x00000004
        /*07b0*/ 	.word	0x00000030
        /*07b4*/ 	.short	0x010a
        /*07b6*/ 	.byte	0xff
	.zero		1


	//   ....[104]....
        /*07b8*/ 	.word	0x000095c0
        /*07bc*/ 	.word	0x00000008
        /*07c0*/ 	.word	0x000000b0
        /*07c4*/ 	.short	0x010a
        /*07c6*/ 	.byte	0xff
	.zero		1


	//   ....[105]....
        /*07c8*/ 	.word	0x00009620
        /*07cc*/ 	.word	0x00000000
        /*07d0*/ 	.word	0x00000000
        /*07d4*/ 	.short	0x010a
        /*07d6*/ 	.byte	0xff
	.zero		1


	//   ....[106]....
        /*07d8*/ 	.word	0x00009680
        /*07dc*/ 	.word	0x00000000
        /*07e0*/ 	.word	0x00000000
        /*07e4*/ 	.short	0x010a
        /*07e6*/ 	.byte	0xff
	.zero		1


	//   ....[107]....
        /*07e8*/ 	.word	0x000096e0
        /*07ec*/ 	.word	0x00000000
        /*07f0*/ 	.word	0x00000000
        /*07f4*/ 	.short	0x010a
        /*07f6*/ 	.byte	0xff
	.zero		1


	//   ....[108]....
        /*07f8*/ 	.word	0x00009740
        /*07fc*/ 	.word	0x00000000
        /*0800*/ 	.word	0x00000000
        /*0804*/ 	.short	0x010a
        /*0806*/ 	.byte	0xff
	.zero		1


	//   ....[109]....
        /*0808*/ 	.word	0x000097a0
        /*080c*/ 	.word	0x00000000
        /*0810*/ 	.word	0x00000000
        /*0814*/ 	.short	0x010a
        /*0816*/ 	.byte	0xff
	.zero		1


	//   ....[110]....
        /*0818*/ 	.word	0x000097f0
        /*081c*/ 	.word	0x00000002
        /*0820*/ 	.word	0x000000f0
        /*0824*/ 	.short	0x010a
        /*0826*/ 	.byte	0xff
	.zero		1


	//   ....[111]....
        /*0828*/ 	.word	0x00009850
        /*082c*/ 	.word	0x00000002
        /*0830*/ 	.word	0x000000c0
        /*0834*/ 	.short	0x010a
        /*0836*/ 	.byte	0xff
	.zero		1


	//   ....[112]....
        /*0838*/ 	.word	0x000098a0
        /*083c*/ 	.word	0x00000002
        /*0840*/ 	.word	0x000000b0
        /*0844*/ 	.short	0x010a
        /*0846*/ 	.byte	0xff
	.zero		1


	//   ....[113]....
        /*0848*/ 	.word	0x00009900
        /*084c*/ 	.word	0x00000000
        /*0850*/ 	.word	0x000000c0
        /*0854*/ 	.short	0x010a
        /*0856*/ 	.byte	0xff
	.zero		1


	//   ....[114]....
        /*0858*/ 	.word	0x00009950
        /*085c*/ 	.word	0x00000000
        /*0860*/ 	.word	0x000000b0
        /*0864*/ 	.short	0x010a
        /*0866*/ 	.byte	0xff
	.zero		1


	//   ....[115]....
        /*0868*/ 	.word	0x000099b0
        /*086c*/ 	.word	0x00000003
        /*0870*/ 	.word	0x000000e0
        /*0874*/ 	.short	0x010a
        /*0876*/ 	.byte	0xff
	.zero		1


	//   ....[116]....
        /*0878*/ 	.word	0x00009a10
        /*087c*/ 	.word	0x00000000
        /*0880*/ 	.word	0x00000000
        /*0884*/ 	.short	0x010a
        /*0886*/ 	.byte	0xff
	.zero		1


	//   ....[117]....
        /*0888*/ 	.word	0x00009a70
        /*088c*/ 	.word	0x00000000
        /*0890*/ 	.word	0x00000000
        /*0894*/ 	.short	0x010a
        /*0896*/ 	.byte	0xff
	.zero		1


	//   ....[118]....
        /*0898*/ 	.word	0x00009ad0
        /*089c*/ 	.word	0x00000000
        /*08a0*/ 	.word	0x00000000
        /*08a4*/ 	.short	0x010a
        /*08a6*/ 	.byte	0xff
	.zero		1


	//   ....[119]....
        /*08a8*/ 	.word	0x00009b20
        /*08ac*/ 	.word	0x00000000
        /*08b0*/ 	.word	0x000000b0
        /*08b4*/ 	.short	0x010a
        /*08b6*/ 	.byte	0xff
	.zero		1


	//   ....[120]....
        /*08b8*/ 	.word	0x00009b80
        /*08bc*/ 	.word	0x00000000
        /*08c0*/ 	.word	0x000000a8
        /*08c4*/ 	.short	0x010a
        /*08c6*/ 	.byte	0xff
	.zero		1


	//   ....[121]....
        /*08c8*/ 	.word	0x00009be0
        /*08cc*/ 	.word	0x00000000
        /*08d0*/ 	.word	0x00000080
        /*08d4*/ 	.short	0x010a
        /*08d6*/ 	.byte	0xff
	.zero		1


	//   ....[122]....
        /*08d8*/ 	.word	0x00009c40
        /*08dc*/ 	.word	0x00000000
        /*08e0*/ 	.word	0x00000088
        /*08e4*/ 	.short	0x010a
        /*08e6*/ 	.byte	0xff
	.zero		1


	//   ....[123]....
        /*08e8*/ 	.word	0x00009ca0
        /*08ec*/ 	.word	0x00000000
        /*08f0*/ 	.word	0x00000090
        /*08f4*/ 	.short	0x010a
        /*08f6*/ 	.byte	0xff
	.zero		1


	//   ....[124]....
        /*08f8*/ 	.word	0x00009d00
        /*08fc*/ 	.word	0x00000000
        /*0900*/ 	.word	0x00000098
        /*0904*/ 	.short	0x010a
        /*0906*/ 	.byte	0xff
	.zero		1


	//   ....[125]....
        /*0908*/ 	.word	0x00009d60
        /*090c*/ 	.word	0x00000000
        /*0910*/ 	.word	0x00000080
        /*0914*/ 	.short	0x010a
        /*0916*/ 	.byte	0xff
	.zero		1


	//   ....[126]....
        /*0918*/ 	.word	0x00009dc0
        /*091c*/ 	.word	0x00000000
        /*0920*/ 	.word	0x00000088
        /*0924*/ 	.short	0x010a
        /*0926*/ 	.byte	0xff
	.zero		1


	//   ....[127]....
        /*0928*/ 	.word	0x00009e20
        /*092c*/ 	.word	0x00000000
        /*0930*/ 	.word	0x00000090
        /*0934*/ 	.short	0x010a
        /*0936*/ 	.byte	0xff
	.zero		1


	//   ....[128]....
        /*0938*/ 	.word	0x00009e70
        /*093c*/ 	.word	0x00000000
        /*0940*/ 	.word	0x000000b0
        /*0944*/ 	.short	0x010a
        /*0946*/ 	.byte	0xff
	.zero		1


	//   ....[129]....
        /*0948*/ 	.word	0x00009ed0
        /*094c*/ 	.word	0x00000000
        /*0950*/ 	.word	0x00000060
        /*0954*/ 	.short	0x010a
        /*0956*/ 	.byte	0xff
	.zero		1


	//   ....[130]....
        /*0958*/ 	.word	0x00009f20
        /*095c*/ 	.word	0x0000006e
        /*0960*/ 	.word	0x000000d0
        /*0964*/ 	.short	0x010a
        /*0966*/ 	.byte	0xff
	.zero		1


	//   ....[131]....
        /*0968*/ 	.word	0x00009f70
        /*096c*/ 	.word	0x00000003
        /*0970*/ 	.word	0x00000060
        /*0974*/ 	.short	0x010a
        /*0976*/ 	.byte	0xff
	.zero		1


	//   ....[132]....
        /*0978*/ 	.word	0x00009fc0
        /*097c*/ 	.word	0x00000003
        /*0980*/ 	.word	0x00000060
        /*0984*/ 	.short	0x010a
        /*0986*/ 	.byte	0xff
	.zero		1


	//   ....[133]....
        /*0988*/ 	.word	0x0000a010
        /*098c*/ 	.word	0x00000072
        /*0990*/ 	.word	0x00000060
        /*0994*/ 	.short	0x010a
        /*0996*/ 	.byte	0xff
	.zero		1


	//----- nvinfo : EIATTR_NUM_MBARRIERS
	.align		4
.L_47:
        /*0998*/ 	.byte	0x03, 0x38
        /*099a*/ 	.short	0x0022


	//----- nvinfo : EIATTR_EXIT_INSTR_OFFSETS
	.align		4
        /*099c*/ 	.byte	0x04, 0x1c
        /*099e*/ 	.short	(.L_49 - .L_48)


	//   ....[0]....
.L_48:
        /*09a0*/ 	.word	0x00002330


	//   ....[1]....
        /*09a4*/ 	.word	0x00002820


	//   ....[2]....
        /*09a8*/ 	.word	0x00002880


	//   ....[3]....
        /*09ac*/ 	.word	0x000035b0


	//   ....[4]....
        /*09b0*/ 	.word	0x00004af0


	//   ....[5]....
        /*09b4*/ 	.word	0x00004b30


	//   ....[6]....
        /*09b8*/ 	.word	0x000093e0


	//   ....[7]....
        /*09bc*/ 	.word	0x00009460


	//   ....[8]....
        /*09c0*/ 	.word	0x00009490


	//   ....[9]....
        /*09c4*/ 	.word	0x00009500


	//----- nvinfo : EIATTR_MAX_THREADS
	.align		4
.L_49:
        /*09c8*/ 	.byte	0x04, 0x05
        /*09ca*/ 	.short	(.L_51 - .L_50)
.L_50:
        /*09cc*/ 	.word	0x00000100
        /*09d0*/ 	.word	0x00000001
        /*09d4*/ 	.word	0x00000001


	//----- nvinfo : EIATTR_CRS_STACK_SIZE
	.align		4
.L_51:
        /*09d8*/ 	.byte	0x04, 0x1e
        /*09da*/ 	.short	(.L_53 - .L_52)
.L_52:
        /*09dc*/ 	.word	0x00000000


	//----- nvinfo : EIATTR_CBANK_PARAM_SIZE
	.align		4
.L_53:
        /*09e0*/ 	.byte	0x03, 0x19
        /*09e2*/ 	.short	0x0a00


	//----- nvinfo : EIATTR_PARAM_CBANK
	.align		4
        /*09e4*/ 	.byte	0x04, 0x0a
        /*09e6*/ 	.short	(.L_55 - .L_54)
	.align		4
.L_54:
        /*09e8*/ 	.word	index@(.nv.constant0._ZN7cutlass13device_kernelINS_4gemm6kernel13GemmUniversalIN4cute5tupleIJiiiiEEENS1_10collective13CollectiveMmaINS1_41MainloopSm100TmaUmmaWarpSpecializedSparseILi6ELi2ELi2ENS5_IJNS4_1CILi1EEESB_SB_EEEEENS5_IJNSA_ILi128EEESE_SE_EEEaNS5_IJNS4_6LayoutINS5_IJiNS5_IJNSA_ILi2EEEiEEEiEEENS5_IJlNS5_IJSB_SH_EEElEEEEENSG_INS5_IJNS5_IJSE_iEEESN_iEEENS5_IJNS5_IJSE_NSA_ILi16384EEEEEENS5_IJSB_lEEElEEEEEEEEaNS5_IJlSB_lEEENS4_8TiledMMAINS4_8MMA_AtomIJNS4_22SM100_MMA_S8_SS_SPARSEIaaiLi128ELi128ELNS4_4UMMA5MajorE0ELS10_0ELNSZ_8SaturateE0EEEEEENSG_ISC_NS5_IJNSA_ILi0EEES14_S14_EEEEENS5_IJNS4_10UnderscoreES17_S17_EEEEENS4_13SM90_TMA_LOADENS4_14ComposedLayoutINS4_7SwizzleILi2ELi4ELi3EEENS4_25smem_sparse_ptr_flag_bitsILi2ELi8EEENSG_INS5_IJNS5_IJSB_NSA_ILi8EEEEEENS5_IJSH_NSA_ILi64EEEEEEEEENS5_IJNS5_IJS14_SE_EEESK_EEEEEEEvNS4_8identityES1A_NS1B_INS1C_ILi3ELi4ELi3EEENS4_18smem_ptr_flag_bitsILi8EEENSG_INS5_IJS1G_SE_EEENS5_IJSE_SB_EEEEEEEvS1P_EENS_8epilogue10collective18CollectiveEpilogueINS1Y_23Sm100TmaWarpSpecializedILi4ELi2ELi32ELb1ELb0EEEJSF_NS5_IJNSG_ISE_SB_EENSG_INSA_ILi32EEESB_EEEEEiNS5_IJSB_llEEEiS27_NS1Y_6fusion15FusionCallbacksIS22_NS28_17LinearCombinationIiiiiLNS_15FloatRoundStyleE2EEESF_S26_JEEENS4_5SM1004TMEM4LOAD26SM100_TMEM_LOAD_32dp32b32xES1A_NS1B_INS1C_ILi2ELi5ELi2EEENS1R_ILi32EEENSG_INS5_IJS24_NSA_ILi4EEEEEENS5_IJSB_S24_EEEEEEENS4_39AutoVectorizingCopyWithAssumedAlignmentILi128EEENS4_14SM90_TMA_STOREES2O_S2Q_S2Q_EEEvvEEEEvNT_6ParamsE)
        /*09ec*/ 	.short	0x0380
        /*09ee*/ 	.short	0x0a00


	//----- nvinfo : EIATTR_SW_WAR
	.align		4
.L_55:
        /*09f0*/ 	.byte	0x04, 0x36
        /*09f2*/ 	.short	(.L_57 - .L_56)
.L_56:
        /*09f4*/ 	.word	0x00000008
.L_57:


//--------------------- .nv.callgraph             --------------------------
	.section	.nv.callgraph,"",@"SHT_CUDA_CALLGRAPH"
	.align	4
	.sectionentsize	8
	.align		4
        /*0000*/ 	.word	0x00000000
	.align		4
        /*0004*/ 	.word	0xffffffff
	.align		4
        /*0008*/ 	.word	index@(_ZN7cutlass13device_kernelINS_4gemm6kernel13GemmUniversalIN4cute5tupleIJiiiiEEENS1_10collective13CollectiveMmaINS1_41MainloopSm100TmaUmmaWarpSpecializedSparseILi6ELi2ELi2ENS5_IJNS4_1CILi1EEESB_SB_EEEEENS5_IJNSA_ILi128EEESE_SE_EEEaNS5_IJNS4_6LayoutINS5_IJiNS5_IJNSA_ILi2EEEiEEEiEEENS5_IJlNS5_IJSB_SH_EEElEEEEENSG_INS5_IJNS5_IJSE_iEEESN_iEEENS5_IJNS5_IJSE_NSA_ILi16384EEEEEENS5_IJSB_lEEElEEEEEEEEaNS5_IJlSB_lEEENS4_8TiledMMAINS4_8MMA_AtomIJNS4_22SM100_MMA_S8_SS_SPARSEIaaiLi128ELi128ELNS4_4UMMA5MajorE0ELS10_0ELNSZ_8SaturateE0EEEEEENSG_ISC_NS5_IJNSA_ILi0EEES14_S14_EEEEENS5_IJNS4_10UnderscoreES17_S17_EEEEENS4_13SM90_TMA_LOADENS4_14ComposedLayoutINS4_7SwizzleILi2ELi4ELi3EEENS4_25smem_sparse_ptr_flag_bitsILi2ELi8EEENSG_INS5_IJNS5_IJSB_NSA_ILi8EEEEEENS5_IJSH_NSA_ILi64EEEEEEEEENS5_IJNS5_IJS14_SE_EEESK_EEEEEEEvNS4_8identityES1A_NS1B_INS1C_ILi3ELi4ELi3EEENS4_18smem_ptr_flag_bitsILi8EEENSG_INS5_IJS1G_SE_EEENS5_IJSE_SB_EEEEEEEvS1P_EENS_8epilogue10collective18CollectiveEpilogueINS1Y_23Sm100TmaWarpSpecializedILi4ELi2ELi32ELb1ELb0EEEJSF_NS5_IJNSG_ISE_SB_EENSG_INSA_ILi32EEESB_EEEEEiNS5_IJSB_llEEEiS27_NS1Y_6fusion15FusionCallbacksIS22_NS28_17LinearCombinationIiiiiLNS_15FloatRoundStyleE2EEESF_S26_JEEENS4_5SM1004TMEM4LOAD26SM100_TMEM_LOAD_32dp32b32xES1A_NS1B_INS1C_ILi2ELi5ELi2EEENS1R_ILi32EEENSG_INS5_IJS24_NSA_ILi4EEEEEENS5_IJSB_S24_EEEEEEENS4_39AutoVectorizingCopyWithAssumedAlignmentILi128EEENS4_14SM90_TMA_STOREES2O_S2Q_S2Q_EEEvvEEEEvNT_6ParamsE)
	.align		4
        /*000c*/ 	.word	index@(__assertfail)
	.align		4
        /*0010*/ 	.word	0x00000000
	.align		4
        /*0014*/ 	.word	0xfffffffe
	.align		4
        /*0018*/ 	.word	0x00000000
	.align		4
        /*001c*/ 	.word	0xfffffffd
	.align		4
        /*0020*/ 	.word	0x00000000
	.align		4
        /*0024*/ 	.word	0xfffffffc


//--------------------- .nv.constant4             --------------------------
	.section	.nv.constant4,"a",@progbits
	.align	8
	.align		8
.nv.constant4:
        /*0000*/ 	.dword	__assertfail
	.align		8
        /*0008*/ 	.dword	__unnamed_1
	.align		8
        /*0010*/ 	.dword	__unnamed_2
	.align		8
        /*0018*/ 	.dword	_ZN39_INTERNAL_3e833fcc_4_k_cu_ac6cd4e6_34434cuda3std3__45__cpo5beginE
	.align		8
        /*0020*/ 	.dword	_ZN39_INTERNAL_3e833fcc_4_k_cu_ac6cd4e6_34434cuda3std3__45__cpo3endE
	.align		8
        /*0028*/ 	.dword	_ZN39_INTERNAL_3e833fcc_4_k_cu_ac6cd4e6_34434cuda3std3__45__cpo6cbeginE
	.align		8
        /*0030*/ 	.dword	_ZN39_INTERNAL_3e833fcc_4_k_cu_ac6cd4e6_34434cuda3std3__45__cpo4cendE
	.align		8
        /*0038*/ 	.dword	_ZN39_INTERNAL_3e833fcc_4_k_cu_ac6cd4e6_34434cuda3std3__441_GLOBAL__N__3e833fcc_4_k_cu_ac6cd4e6_34436ignoreE
	.align		8
        /*0040*/ 	.dword	_ZN39_INTERNAL_3e833fcc_4_k_cu_ac6cd4e6_34434cuda3std3__419piecewise_constructE
	.align		8
        /*0048*/ 	.dword	_ZN39_INTERNAL_3e833fcc_4_k_cu_ac6cd4e6_34434cuda3std3__48in_placeE
	.align		8
        /*0050*/ 	.dword	_ZN39_INTERNAL_3e833fcc_4_k_cu_ac6cd4e6_34434cuda3std6ranges3__45__cpo4swapE
	.align		8
        /*0058*/ 	.dword	_ZN39_INTERNAL_3e833fcc_4_k_cu_ac6cd4e6_34434cuda3std6ranges3__45__cpo9iter_moveE
	.align		8
        /*0060*/ 	.dword	_ZN39_INTERNAL_3e833fcc_4_k_cu_ac6cd4e6_34434cute7productE
	.align		8
        /*0068*/ 	.dword	_ZN39_INTERNAL_3e833fcc_4_k_cu_ac6cd4e6_34434cute1_E
	.align		8
        /*0070*/ 	.dword	$str$25
	.align		8
        /*0078*/ 	.dword	$str$26
	.align		8
        /*0080*/ 	.dword	$str$27
	.align		8
        /*0088*/ 	.dword	$str$28


//--------------------- .text._ZN7cutlass13device_kernelINS_4gemm6kernel13GemmUniversalIN4cute5tupleIJiiiiEEENS1_10collective13CollectiveMmaINS1_41MainloopSm100TmaUmmaWarpSpecializedSparseILi6ELi2ELi2ENS5_IJNS4_1CILi1EEESB_SB_EEEEENS5_IJNSA_ILi128EEESE_SE_EEEaNS5_IJNS4_6LayoutINS5_IJiNS5_IJNSA_ILi2EEEiEEEiEEENS5_IJlNS5_IJSB_SH_EEElEEEEENSG_INS5_IJNS5_IJSE_iEEESN_iEEENS5_IJNS5_IJSE_NSA_ILi16384EEEEEENS5_IJSB_lEEElEEEEEEEEaNS5_IJlSB_lEEENS4_8TiledMMAINS4_8MMA_AtomIJNS4_22SM100_MMA_S8_SS_SPARSEIaaiLi128ELi128ELNS4_4UMMA5MajorE0ELS10_0ELNSZ_8SaturateE0EEEEEENSG_ISC_NS5_IJNSA_ILi0EEES14_S14_EEEEENS5_IJNS4_10UnderscoreES17_S17_EEEEENS4_13SM90_TMA_LOADENS4_14ComposedLayoutINS4_7SwizzleILi2ELi4ELi3EEENS4_25smem_sparse_ptr_flag_bitsILi2ELi8EEENSG_INS5_IJNS5_IJSB_NSA_ILi8EEEEEENS5_IJSH_NSA_ILi64EEEEEEEEENS5_IJNS5_IJS14_SE_EEESK_EEEEEEEvNS4_8identityES1A_NS1B_INS1C_ILi3ELi4ELi3EEENS4_18smem_ptr_flag_bitsILi8EEENSG_INS5_IJS1G_SE_EEENS5_IJSE_SB_EEEEEEEvS1P_EENS_8epilogue10collective18CollectiveEpilogueINS1Y_23Sm100TmaWarpSpecializedILi4ELi2ELi32ELb1ELb0EEEJSF_NS5_IJNSG_ISE_SB_EENSG_INSA_ILi32EEESB_EEEEEiNS5_IJSB_llEEEiS27_NS1Y_6fusion15FusionCallbacksIS22_NS28_17LinearCombinationIiiiiLNS_15FloatRoundStyleE2EEESF_S26_JEEENS4_5SM1004TMEM4LOAD26SM100_TMEM_LOAD_32dp32b32xES1A_NS1B_INS1C_ILi2ELi5ELi2EEENS1R_ILi32EEENSG_INS5_IJS24_NSA_ILi4EEEEEENS5_IJSB_S24_EEEEEEENS4_39AutoVectorizingCopyWithAssumedAlignmentILi128EEENS4_14SM90_TMA_STOREES2O_S2Q_S2Q_EEEvvEEEEvNT_6ParamsE --------------------------
	.section	.text._ZN7cutlass13device_kernelINS_4gemm6kernel13GemmUniversalIN4cute5tupleIJiiiiEEENS1_10collective13CollectiveMmaINS1_41MainloopSm100TmaUmmaWarpSpecializedSparseILi6ELi2ELi2ENS5_IJNS4_1CILi1EEESB_SB_EEEEENS5_IJNSA_ILi128EEESE_SE_EEEaNS5_IJNS4_6LayoutINS5_IJiNS5_IJNSA_ILi2EEEiEEEiEEENS5_IJlNS5_IJSB_SH_EEElEEEEENSG_INS5_IJNS5_IJSE_iEEESN_iEEENS5_IJNS5_IJSE_NSA_ILi16384EEEEEENS5_IJSB_lEEElEEEEEEEEaNS5_IJlSB_lEEENS4_8TiledMMAINS4_8MMA_AtomIJNS4_22SM100_MMA_S8_SS_SPARSEIaaiLi128ELi128ELNS4_4UMMA5MajorE0ELS10_0ELNSZ_8SaturateE0EEEEEENSG_ISC_NS5_IJNSA_ILi0EEES14_S14_EEEEENS5_IJNS4_10UnderscoreES17_S17_EEEEENS4_13SM90_TMA_LOADENS4_14ComposedLayoutINS4_7SwizzleILi2ELi4ELi3EEENS4_25smem_sparse_ptr_flag_bitsILi2ELi8EEENSG_INS5_IJNS5_IJSB_NSA_ILi8EEEEEENS5_IJSH_NSA_ILi64EEEEEEEEENS5_IJNS5_IJS14_SE_EEESK_EEEEEEEvNS4_8identityES1A_NS1B_INS1C_ILi3ELi4ELi3EEENS4_18smem_ptr_flag_bitsILi8EEENSG_INS5_IJS1G_SE_EEENS5_IJSE_SB_EEEEEEEvS1P_EENS_8epilogue10collective18CollectiveEpilogueINS1Y_23Sm100TmaWarpSpecializedILi4ELi2ELi32ELb1ELb0EEEJSF_NS5_IJNSG_ISE_SB_EENSG_INSA_ILi32EEESB_EEEEEiNS5_IJSB_llEEEiS27_NS1Y_6fusion15FusionCallbacksIS22_NS28_17LinearCombinationIiiiiLNS_15FloatRoundStyleE2EEESF_S26_JEEENS4_5SM1004TMEM4LOAD26SM100_TMEM_LOAD_32dp32b32xES1A_NS1B_INS1C_ILi2ELi5ELi2EEENS1R_ILi32EEENSG_INS5_IJS24_NSA_ILi4EEEEEENS5_IJSB_S24_EEEEEEENS4_39AutoVectorizingCopyWithAssumedAlignmentILi128EEENS4_14SM90_TMA_STOREES2O_S2Q_S2Q_EEEvvEEEEvNT_6ParamsE,"ax",@progbits
	.align	128
.text._ZN7cutlass13device_kernelINS_4gemm6kernel13GemmUniversalIN4cute5tupleIJiiiiEEENS1_10collective13CollectiveMmaINS1_41MainloopSm100TmaUmmaWarpSpecializedSparseILi6ELi2ELi2ENS5_IJNS4_1CILi1EEESB_SB_EEEEENS5_IJNSA_ILi128EEESE_SE_EEEaNS5_IJNS4_6LayoutINS5_IJiNS5_IJNSA_ILi2EEEiEEEiEEENS5_IJlNS5_IJSB_SH_EEElEEEEENSG_INS5_IJNS5_IJSE_iEEESN_iEEENS5_IJNS5_IJSE_NSA_ILi16384EEEEEENS5_IJSB_lEEElEEEEEEEEaNS5_IJlSB_lEEENS4_8TiledMMAINS4_8MMA_AtomIJNS4_22SM100_MMA_S8_SS_SPARSEIaaiLi128ELi128ELNS4_4UMMA5MajorE0ELS10_0ELNSZ_8SaturateE0EEEEEENSG_ISC_NS5_IJNSA_ILi0EEES14_S14_EEEEENS5_IJNS4_10UnderscoreES17_S17_EEEEENS4_13SM90_TMA_LOADENS4_14ComposedLayoutINS4_7SwizzleILi2ELi4ELi3EEENS4_25smem_sparse_ptr_flag_bitsILi2ELi8EEENSG_INS5_IJNS5_IJSB_NSA_ILi8EEEEEENS5_IJSH_NSA_ILi64EEEEEEEEENS5_IJNS5_IJS14_SE_EEESK_EEEEEEEvNS4_8identityES1A_NS1B_INS1C_ILi3ELi4ELi3EEENS4_18smem_ptr_flag_bitsILi8EEENSG_INS5_IJS1G_SE_EEENS5_IJSE_SB_EEEEEEEvS1P_EENS_8epilogue10collective18CollectiveEpilogueINS1Y_23Sm100TmaWarpSpecializedILi4ELi2ELi32ELb1ELb0EEEJSF_NS5_IJNSG_ISE_SB_EENSG_INSA_ILi32EEESB_EEEEEiNS5_IJSB_llEEEiS27_NS1Y_6fusion15FusionCallbacksIS22_NS28_17LinearCombinationIiiiiLNS_15FloatRoundStyleE2EEESF_S26_JEEENS4_5SM1004TMEM4LOAD26SM100_TMEM_LOAD_32dp32b32xES1A_NS1B_INS1C_ILi2ELi5ELi2EEENS1R_ILi32EEENSG_INS5_IJS24_NSA_ILi4EEEEEENS5_IJSB_S24_EEEEEEENS4_39AutoVectorizingCopyWithAssumedAlignmentILi128EEENS4_14SM90_TMA_STOREES2O_S2Q_S2Q_EEEvvEEEEvNT_6ParamsE:
        .type           _ZN7cutlass13device_kernelINS_4gemm6kernel13GemmUniversalIN4cute5tupleIJiiiiEEENS1_10collective13CollectiveMmaINS1_41MainloopSm100TmaUmmaWarpSpecializedSparseILi6ELi2ELi2ENS5_IJNS4_1CILi1EEESB_SB_EEEEENS5_IJNSA_ILi128EEESE_SE_EEEaNS5_IJNS4_6LayoutINS5_IJiNS5_IJNSA_ILi2EEEiEEEiEEENS5_IJlNS5_IJSB_SH_EEElEEEEENSG_INS5_IJNS5_IJSE_iEEESN_iEEENS5_IJNS5_IJSE_NSA_ILi16384EEEEEENS5_IJSB_lEEElEEEEEEEEaNS5_IJlSB_lEEENS4_8TiledMMAINS4_8MMA_AtomIJNS4_22SM100_MMA_S8_SS_SPARSEIaaiLi128ELi128ELNS4_4UMMA5MajorE0ELS10_0ELNSZ_8SaturateE0EEEEEENSG_ISC_NS5_IJNSA_ILi0EEES14_S14_EEEEENS5_IJNS4_10UnderscoreES17_S17_EEEEENS4_13SM90_TMA_LOADENS4_14ComposedLayoutINS4_7SwizzleILi2ELi4ELi3EEENS4_25smem_sparse_ptr_flag_bitsILi2ELi8EEENSG_INS5_IJNS5_IJSB_NSA_ILi8EEEEEENS5_IJSH_NSA_ILi64EEEEEEEEENS5_IJNS5_IJS14_SE_EEESK_EEEEEEEvNS4_8identityES1A_NS1B_INS1C_ILi3ELi4ELi3EEENS4_18smem_ptr_flag_bitsILi8EEENSG_INS5_IJS1G_SE_EEENS5_IJSE_SB_EEEEEEEvS1P_EENS_8epilogue10collective18CollectiveEpilogueINS1Y_23Sm100TmaWarpSpecializedILi4ELi2ELi32ELb1ELb0EEEJSF_NS5_IJNSG_ISE_SB_EENSG_INSA_ILi32EEESB_EEEEEiNS5_IJSB_llEEEiS27_NS1Y_6fusion15FusionCallbacksIS22_NS28_17LinearCombinationIiiiiLNS_15FloatRoundStyleE2EEESF_S26_JEEENS4_5SM1004TMEM4LOAD26SM100_TMEM_LOAD_32dp32b32xES1A_NS1B_INS1C_ILi2ELi5ELi2EEENS1R_ILi32EEENSG_INS5_IJS24_NSA_ILi4EEEEEENS5_IJSB_S24_EEEEEEENS4_39AutoVectorizingCopyWithAssumedAlignmentILi128EEENS4_14SM90_TMA_STOREES2O_S2Q_S2Q_EEEvvEEEEvNT_6ParamsE,@function
        .size           _ZN7cutlass13device_kernelINS_4gemm6kernel13GemmUniversalIN4cute5tupleIJiiiiEEENS1_10collective13CollectiveMmaINS1_41MainloopSm100TmaUmmaWarpSpecializedSparseILi6ELi2ELi2ENS5_IJNS4_1CILi1EEESB_SB_EEEEENS5_IJNSA_ILi128EEESE_SE_EEEaNS5_IJNS4_6LayoutINS5_IJiNS5_IJNSA_ILi2EEEiEEEiEEENS5_IJlNS5_IJSB_SH_EEElEEEEENSG_INS5_IJNS5_IJSE_iEEESN_iEEENS5_IJNS5_IJSE_NSA_ILi16384EEEEEENS5_IJSB_lEEElEEEEEEEEaNS5_IJlSB_lEEENS4_8TiledMMAINS4_8MMA_AtomIJNS4_22SM100_MMA_S8_SS_SPARSEIaaiLi128ELi128ELNS4_4UMMA5MajorE0ELS10_0ELNSZ_8SaturateE0EEEEEENSG_ISC_NS5_IJNSA_ILi0EEES14_S14_EEEEENS5_IJNS4_10UnderscoreES17_S17_EEEEENS4_13SM90_TMA_LOADENS4_14ComposedLayoutINS4_7SwizzleILi2ELi4ELi3EEENS4_25smem_sparse_ptr_flag_bitsILi2ELi8EEENSG_INS5_IJNS5_IJSB_NSA_ILi8EEEEEENS5_IJSH_NSA_ILi64EEEEEEEEENS5_IJNS5_IJS14_SE_EEESK_EEEEEEEvNS4_8identityES1A_NS1B_INS1C_ILi3ELi4ELi3EEENS4_18smem_ptr_flag_bitsILi8EEENSG_INS5_IJS1G_SE_EEENS5_IJSE_SB_EEEEEEEvS1P_EENS_8epilogue10collective18CollectiveEpilogueINS1Y_23Sm100TmaWarpSpecializedILi4ELi2ELi32ELb1ELb0EEEJSF_NS5_IJNSG_ISE_SB_EENSG_INSA_ILi32EEESB_EEEEEiNS5_IJSB_llEEEiS27_NS1Y_6fusion15FusionCallbacksIS22_NS28_17LinearCombinationIiiiiLNS_15FloatRoundStyleE2EEESF_S26_JEEENS4_5SM1004TMEM4LOAD26SM100_TMEM_LOAD_32dp32b32xES1A_NS1B_INS1C_ILi2ELi5ELi2EEENS1R_ILi32EEENSG_INS5_IJS24_NSA_ILi4EEEEEENS5_IJSB_S24_EEEEEEENS4_39AutoVectorizingCopyWithAssumedAlignmentILi128EEENS4_14SM90_TMA_STOREES2O_S2Q_S2Q_EEEvvEEEEvNT_6ParamsE,(.L_x_167 - _ZN7cutlass13device_kernelINS_4gemm6kernel13GemmUniversalIN4cute5tupleIJiiiiEEENS1_10collective13CollectiveMmaINS1_41MainloopSm100TmaUmmaWarpSpecializedSparseILi6ELi2ELi2ENS5_IJNS4_1CILi1EEESB_SB_EEEEENS5_IJNSA_ILi128EEESE_SE_EEEaNS5_IJNS4_6LayoutINS5_IJiNS5_IJNSA_ILi2EEEiEEEiEEENS5_IJlNS5_IJSB_SH_EEElEEEEENSG_INS5_IJNS5_IJSE_iEEESN_iEEENS5_IJNS5_IJSE_NSA_ILi16384EEEEEENS5_IJSB_lEEElEEEEEEEEaNS5_IJlSB_lEEENS4_8TiledMMAINS4_8MMA_AtomIJNS4_22SM100_MMA_S8_SS_SPARSEIaaiLi128ELi128ELNS4_4UMMA5MajorE0ELS10_0ELNSZ_8SaturateE0EEEEEENSG_ISC_NS5_IJNSA_ILi0EEES14_S14_EEEEENS5_IJNS4_10UnderscoreES17_S17_EEEEENS4_13SM90_TMA_LOADENS4_14ComposedLayoutINS4_7SwizzleILi2ELi4ELi3EEENS4_25smem_sparse_ptr_flag_bitsILi2ELi8EEENSG_INS5_IJNS5_IJSB_NSA_ILi8EEEEEENS5_IJSH_NSA_ILi64EEEEEEEEENS5_IJNS5_IJS14_SE_EEESK_EEEEEEEvNS4_8identityES1A_NS1B_INS1C_ILi3ELi4ELi3EEENS4_18smem_ptr_flag_bitsILi8EEENSG_INS5_IJS1G_SE_EEENS5_IJSE_SB_EEEEEEEvS1P_EENS_8epilogue10collective18CollectiveEpilogueINS1Y_23Sm100TmaWarpSpecializedILi4ELi2ELi32ELb1ELb0EEEJSF_NS5_IJNSG_ISE_SB_EENSG_INSA_ILi32EEESB_EEEEEiNS5_IJSB_llEEEiS27_NS1Y_6fusion15FusionCallbacksIS22_NS28_17LinearCombinationIiiiiLNS_15FloatRoundStyleE2EEESF_S26_JEEENS4_5SM1004TMEM4LOAD26SM100_TMEM_LOAD_32dp32b32xES1A_NS1B_INS1C_ILi2ELi5ELi2EEENS1R_ILi32EEENSG_INS5_IJS24_NSA_ILi4EEEEEENS5_IJSB_S24_EEEEEEENS4_39AutoVectorizingCopyWithAssumedAlignmentILi128EEENS4_14SM90_TMA_STOREES2O_S2Q_S2Q_EEEvvEEEEvNT_6ParamsE)
        .other          _ZN7cutlass13device_kernelINS_4gemm6kernel13GemmUniversalIN4cute5tupleIJiiiiEEENS1_10collective13CollectiveMmaINS1_41MainloopSm100TmaUmmaWarpSpecializedSparseILi6ELi2ELi2ENS5_IJNS4_1CILi1EEESB_SB_EEEEENS5_IJNSA_ILi128EEESE_SE_EEEaNS5_IJNS4_6LayoutINS5_IJiNS5_IJNSA_ILi2EEEiEEEiEEENS5_IJlNS5_IJSB_SH_EEElEEEEENSG_INS5_IJNS5_IJSE_iEEESN_iEEENS5_IJNS5_IJSE_NSA_ILi16384EEEEEENS5_IJSB_lEEElEEEEEEEEaNS5_IJlSB_lEEENS4_8TiledMMAINS4_8MMA_AtomIJNS4_22SM100_MMA_S8_SS_SPARSEIaaiLi128ELi128ELNS4_4UMMA5MajorE0ELS10_0ELNSZ_8SaturateE0EEEEEENSG_ISC_NS5_IJNSA_ILi0EEES14_S14_EEEEENS5_IJNS4_10UnderscoreES17_S17_EEEEENS4_13SM90_TMA_LOADENS4_14ComposedLayoutINS4_7SwizzleILi2ELi4ELi3EEENS4_25smem_sparse_ptr_flag_bitsILi2ELi8EEENSG_INS5_IJNS5_IJSB_NSA_ILi8EEEEEENS5_IJSH_NSA_ILi64EEEEEEEEENS5_IJNS5_IJS14_SE_EEESK_EEEEEEEvNS4_8identityES1A_NS1B_INS1C_ILi3ELi4ELi3EEENS4_18smem_ptr_flag_bitsILi8EEENSG_INS5_IJS1G_SE_EEENS5_IJSE_SB_EEEEEEEvS1P_EENS_8epilogue10collective18CollectiveEpilogueINS1Y_23Sm100TmaWarpSpecializedILi4ELi2ELi32ELb1ELb0EEEJSF_NS5_IJNSG_ISE_SB_EENSG_INSA_ILi32EEESB_EEEEEiNS5_IJSB_llEEEiS27_NS1Y_6fusion15FusionCallbacksIS22_NS28_17LinearCombinationIiiiiLNS_15FloatRoundStyleE2EEESF_S26_JEEENS4_5SM1004TMEM4LOAD26SM100_TMEM_LOAD_32dp32b32xES1A_NS1B_INS1C_ILi2ELi5ELi2EEENS1R_ILi32EEENSG_INS5_IJS24_NSA_ILi4EEEEEENS5_IJSB_S24_EEEEEEENS4_39AutoVectorizingCopyWithAssumedAlignmentILi128EEENS4_14SM90_TMA_STOREES2O_S2Q_S2Q_EEEvvEEEEvNT_6ParamsE,@"STO_CUDA_ENTRY STV_DEFAULT"
_ZN7cutlass13device_kernelINS_4gemm6kernel13GemmUniversalIN4cute5tupleIJiiiiEEENS1_10collective13CollectiveMmaINS1_41MainloopSm100TmaUmmaWarpSpecializedSparseILi6ELi2ELi2ENS5_IJNS4_1CILi1EEESB_SB_EEEEENS5_IJNSA_ILi128EEESE_SE_EEEaNS5_IJNS4_6LayoutINS5_IJiNS5_IJNSA_ILi2EEEiEEEiEEENS5_IJlNS5_IJSB_SH_EEElEEEEENSG_INS5_IJNS5_IJSE_iEEESN_iEEENS5_IJNS5_IJSE_NSA_ILi16384EEEEEENS5_IJSB_lEEElEEEEEEEEaNS5_IJlSB_lEEENS4_8TiledMMAINS4_8MMA_AtomIJNS4_22SM100_MMA_S8_SS_SPARSEIaaiLi128ELi128ELNS4_4UMMA5MajorE0ELS10_0ELNSZ_8SaturateE0EEEEEENSG_ISC_NS5_IJNSA_ILi0EEES14_S14_EEEEENS5_IJNS4_10UnderscoreES17_S17_EEEEENS4_13SM90_TMA_LOADENS4_14ComposedLayoutINS4_7SwizzleILi2ELi4ELi3EEENS4_25smem_sparse_ptr_flag_bitsILi2ELi8EEENSG_INS5_IJNS5_IJSB_NSA_ILi8EEEEEENS5_IJSH_NSA_ILi64EEEEEEEEENS5_IJNS5_IJS14_SE_EEESK_EEEEEEEvNS4_8identityES1A_NS1B_INS1C_ILi3ELi4ELi3EEENS4_18smem_ptr_flag_bitsILi8EEENSG_INS5_IJS1G_SE_EEENS5_IJSE_SB_EEEEEEEvS1P_EENS_8epilogue10collective18CollectiveEpilogueINS1Y_23Sm100TmaWarpSpecializedILi4ELi2ELi32ELb1ELb0EEEJSF_NS5_IJNSG_ISE_SB_EENSG_INSA_ILi32EEESB_EEEEEiNS5_IJSB_llEEEiS27_NS1Y_6fusion15FusionCallbacksIS22_NS28_17LinearCombinationIiiiiLNS_15FloatRoundStyleE2EEESF_S26_JEEENS4_5SM1004TMEM4LOAD26SM100_TMEM_LOAD_32dp32b32xES1A_NS1B_INS1C_ILi2ELi5ELi2EEENS1R_ILi32EEENSG_INS5_IJS24_NSA_ILi4EEEEEENS5_IJSB_S24_EEEEEEENS4_39AutoVectorizingCopyWithAssumedAlignmentILi128EEENS4_14SM90_TMA_STOREES2O_S2Q_S2Q_EEEvvEEEEvNT_6ParamsE:
[----:B------:R-:W1:Y:S01]  /*0000*/  LDC R1, c[0x0][0x37c] ;  /* 0x0000df00ff017b82 */ /* 0x000e620000000800 */
[----:B------:R-:W2:Y:S01]  /*0010*/  S2R R103, SR_TID.X ;  /* 0x0000000000677919 */ /* 0x000ea20000002100 */
[----:B------:R-:W3:Y:S01]  /*0020*/  LDCU.64 UR4, c[0x0][0xa90] ;  /* 0x00015200ff0477ac */ /* 0x000ee20008000a00 */
[----:B------:R-:W-:Y:S02]  /*0030*/  PRMT R89, RZ, 0x7610, R89 ;  /* 0x00007610ff597816 */ /* 0x000fe40000000059 */
[----:B------:R-:W-:Y:S01]  /*0040*/  ELECT P4, URZ, PT ;  /* 0x0000000000ff782f */ /* 0x000fe20003880000 */
[----:B------:R-:W4:Y:S01]  /*0050*/  LDCU.64 UR38, c[0x0][0x358] ;  /* 0x00006b00ff2677ac */ /* 0x000f220008000a00 */
[----:B---3--:R-:W-:-:S04]  /*0060*/  UISETP.NE.U32.AND UP0, UPT, UR4, URZ, UPT ;  /* 0x000000ff0400728c */ /* 0x008fc8000bf05070 */
[----:B------:R-:W-:Y:S01]  /*0070*/  UISETP.NE.AND.EX UP0, UPT, UR5, URZ, UPT, UP0 ;  /* 0x000000ff0500728c */ /* 0x000fe2000bf05300 */
[----:B--2---:R-:W-:-:S05]  /*0080*/  SHF.R.U32.HI R94, RZ, 0x5, R103 ;  /* 0x00000005ff5e7819 */ /* 0x004fca0000011667 */
[----:B------:R-:W2:Y:S02]  /*0090*/  SHFL.IDX PT, R0, R94, RZ, 0x1f ;  /* 0x00001fff5e007589 */ /* 0x000ea400000e0000 */
[----:B--2---:R-:W-:Y:S01]  /*00a0*/  R2UR UR8, R0 ;  /* 0x00000000000872ca */ /* 0x004fe200000e0000 */
[----:B-1--4-:R-:W-:-:S14]  /*00b0*/  BRA.U UP0, `(.L_x_0) ;  /* 0x00000001002c7547 */ /* 0x012fdc000b800000 */
[----:B------:R-:W1:Y:S02]  /*00c0*/  LDCU.64 UR6, c[0x0][0xa88] ;  /* 0x00015100ff0677ac */ /* 0x000e640008000a00 */
[----:B-1----:R-:W-:-:S04]  /*00d0*/  UISETP.NE.U32.AND UP0, UPT, UR6, URZ, UPT ;  /* 0x000000ff0600728c */ /* 0x002fc8000bf05070 */
[----:B------:R-:W-:-:S09]  /*00e0*/  UISETP.NE.AND.EX UP0, UPT, UR7, URZ, UPT, UP0 ;  /* 0x000000ff0700728c */ /* 0x000fd2000bf05300 */
[----:B------:R-:W-:Y:S05]  /*00f0*/  BRA.U !UP0, `(.L_x_1) ;  /* 0x0000000108107547 */ /* 0x000fea000b800000 */
[----:B------:R-:W1:Y:S02]  /*0100*/  LDC.64 R48, c[0x0][0xa88] ;  /* 0x0002a200ff307b82 */ /* 0x000e640000000a00 */
[----:B-1----:R1:W5:Y:S01]  /*0110*/  LDG.E R48, desc[UR38][R48.64] ;  /* 0x0000002630307981 */ /* 0x002362000c1e1900 */
[----:B------:R-:W-:Y:S01]  /*0120*/  HFMA2 R89, -RZ, RZ, 0, 5.9604644775390625e-08 ;  /* 0x00000001ff597431 */ /* 0x000fe200000001ff */
[----:B------:R-:W-:Y:S05]  /*0130*/  BRA `(.L_x_0) ;  /* 0x00000000000c7947 */ /* 0x000fea0003800000 */
.L_x_1:
[----:B------:R-:W1:Y:S01]  /*0140*/  LDCU UR6, c[0x0][0xa80] ;  /* 0x00015000ff0677ac */ /* 0x000e620008000800 */
[----:B------:R-:W-:Y:S01]  /*0150*/  HFMA2 R89, -RZ, RZ, 0, 5.9604644775390625e-08 ;  /* 0x00000001ff597431 */ /* 0x000fe200000001ff */
[----:B-1----:R-:W-:-:S07]  /*0160*/  MOV R48, UR6 ;  /* 0x0000000600307c02 */ /* 0x002fce0008000f00 */
.L_x_0:
[----:B------:R-:W2:Y:S02]  /*0170*/  LDCU.64 UR6, c[0x0][0xab0] ;  /* 0x00015600ff0677ac */ /* 0x000ea40008000a00 */
[----:B--2---:R-:W-:-:S04]  /*0180*/  UISETP.NE.U32.AND UP0, UPT, UR6, URZ, UPT ;  /* 0x000000ff0600728c */ /* 0x004fc8000bf05070 */
[----:B------:R-:W-:-:S09]  /*0190*/  UISETP.NE.AND.EX UP0, UPT, UR7, URZ, UPT, UP0 ;  /* 0x000000ff0700728c */ /* 0x000fd2000bf05300 */
[----:B------:R-:W-:Y:S05]  /*01a0*/  BRA.U UP0, `(.L_x_2) ;  /* 0x0000000100247547 */ /* 0x000fea000b800000 */
[----:B------:R-:W2:Y:S02]  /*01b0*/  LDCU.64 UR6, c[0x0][0xaa8] ;  /* 0x00015500ff0677ac */ /* 0x000ea40008000a00 */
[----:B--2---:R-:W-:-:S04]  /*01c0*/  UISETP.NE.U32.AND UP0, UPT, UR6, URZ, UPT ;  /* 0x000000ff0600728c */ /* 0x004fc8000bf05070 */
[----:B------:R-:W-:-:S09]  /*01d0*/  UISETP.NE.AND.EX UP0, UPT, UR7, URZ, UPT, UP0 ;  /* 0x000000ff0700728c */ /* 0x000fd2000bf05300 */
[----:B------:R-:W-:Y:S05]  /*01e0*/  BRA.U !UP0, `(.L_x_3) ;  /* 0x00000001080c7547 */ /* 0x000fea000b800000 */
[----:B------:R-:W2:Y:S02]  /*01f0*/  LDC.64 R46, c[0x0][0xaa8] ;  /* 0x0002aa00ff2e7b82 */ /* 0x000ea40000000a00 */
[----:B--2---:R2:W5:Y:S01]  /*0200*/  LDG.E R46, desc[UR38][R46.64] ;  /* 0x000000262e2e7981 */ /* 0x004562000c1e1900 */
[----:B------:R-:W-:Y:S05]  /*0210*/  BRA `(.L_x_2) ;  /* 0x0000000000087947 */ /* 0x000fea0003800000 */
.L_x_3:
[----:B------:R-:W2:Y:S02]  /*0220*/  LDCU UR6, c[0x0][0xaa0] ;  /* 0x00015400ff0677ac */ /* 0x000ea40008000800 */
[----:B--2---:R-:W-:Y:S02]  /*0230*/  MOV R46, UR6 ;  /* 0x00000006002e7c02 */ /* 0x004fe40008000f00 */
.L_x_2:
[----:B------:R-:W-:Y:S01]  /*0240*/  IMAD.U32 R0, RZ, RZ, UR8 ;  /* 0x00000008ff007e24 */ /* 0x000fe2000f8e00ff */
[----:B------:R-:W-:Y:S04]  /*0250*/  BSSY.RECONVERGENT B0, `(.L_x_4) ;  /* 0x000000f000007945 */ /* 0x000fe80003800200 */
[C---:B------:R-:W-:Y:S02]  /*0260*/  ISETP.NE.OR P1, PT, R0.reuse, 0x1, !P4 ;  /* 0x000000010000780c */ /* 0x040fe40006725670 */
[----:B------:R-:W-:-:S11]  /*0270*/  ISETP.NE.OR P0, PT, R0, 0x3, !P4 ;  /* 0x000000030000780c */ /* 0x000fd60006705670 */
[----:B------:R-:W-:Y:S05]  /*0280*/  @P1 BRA `(.L_x_5) ;  /* 0x00000000002c1947 */ /* 0x000fea0003800000 */
[----:B------:R-:W3:Y:S02]  /*0290*/  LDCU.64 UR6, c[0x0][0x348] ;  /* 0x00006900ff0677ac */ /* 0x000ee40008000a00 */
[----:B---3--:R-:W-:Y:S02]  /*02a0*/  UIADD3 UR12, UP2, UPT, UR6, 0x80, URZ ;  /* 0x00000080060c7890 */ /* 0x008fe4000ff5e0ff */
[----:B------:R-:W-:Y:S02]  /*02b0*/  UIADD3 UR10, UP1, UPT, UR6, 0x280, URZ ;  /* 0x00000280060a7890 */ /* 0x000fe4000ff3e0ff */
[----:B------:R-:W-:Y:S02]  /*02c0*/  UIADD3 UR6, UP0, UPT, UR6, 0x180, URZ ;  /* 0x0000018006067890 */ /* 0x000fe4000ff1e0ff */
[----:B------:R-:W-:Y:S02]  /*02d0*/  UIADD3.X UR13, UPT, UPT, URZ, UR7, URZ, UP2, !UPT ;  /* 0x00000007ff0d7290 */ /* 0x000fe400097fe4ff */
[----:B------:R-:W-:-:S02]  /*02e0*/  UIADD3.X UR11, UPT, UPT, URZ, UR7, URZ, UP1, !UPT ;  /* 0x00000007ff0b7290 */ /* 0x000fc40008ffe4ff */
[----:B------:R-:W-:-:S05]  /*02f0*/  UIADD3.X UR7, UPT, UPT, URZ, UR7, URZ, UP0, !UPT ;  /* 0x00000007ff077290 */ /* 0x000fca00087fe4ff */
[----:B------:R3:W-:Y:S02]  /*0300*/  UTMACCTL.PF [UR12] ;  /* 0x000000000c0079b9 */ /* 0x0007e40008040000 */
[----:B------:R3:W-:Y:S02]  /*0310*/  UTMACCTL.PF [UR10] ;  /* 0x000000000a0079b9 */ /* 0x0007e40008040000 */
[----:B------:R3:W-:Y:S02]  /*0320*/  UTMACCTL.PF [UR6] ;  /* 0x00000000060079b9 */ /* 0x0007e40008040000 */
[----:B---3--:R-:W-:Y:S01]  /*0330*/  NOP ;  /* 0x0000000000007918 */ /* 0x008fe20000000000 */
.L_x_5:
[----:B------:R-:W-:Y:S05]  /*0340*/  BSYNC.RECONVERGENT B0 ;  /* 0x0000000000007941 */ /* 0x000fea0003800200 */
.L_x_4:
[----:B------:R-:W-:Y:S04]  /*0350*/  BSSY.RECONVERGENT B0, `(.L_x_6) ;  /* 0x000000a000007945 */ /* 0x000fe80003800200 */
[----:B------:R-:W-:Y:S05]  /*0360*/  @P0 BRA `(.L_x_7) ;  /* 0x0000000000200947 */ /* 0x000fea0003800000 */
[----:B------:R-:W3:Y:S02]  /*0370*/  LDCU.64 UR6, c[0x0][0x348] ;  /* 0x00006900ff0677ac */ /* 0x000ee40008000a00 */
[----:B---3--:R-:W-:Y:S02]  /*0380*/  UIADD3 UR10, UP1, UPT, UR6, 0x780, URZ ;  /* 0x00000780060a7890 */ /* 0x008fe4000ff3e0ff */
[----:B------:R-:W-:Y:S02]  /*0390*/  UIADD3 UR6, UP0, UPT, UR6, 0x880, URZ ;  /* 0x0000088006067890 */ /* 0x000fe4000ff1e0ff */
[----:B------:R-:W-:Y:S02]  /*03a0*/  UIADD3.X UR11, UPT, UPT, URZ, UR7, URZ, UP1, !UPT ;  /* 0x00000007ff0b7290 */ /* 0x000fe40008ffe4ff */
[----:B------:R-:W-:-:S07]  /*03b0*/  UIADD3.X UR7, UPT, UPT, URZ, UR7, URZ, UP0, !UPT ;  /* 0x00000007ff077290 */ /* 0x000fce00087fe4ff */
[----:B------:R3:W-:Y:S02]  /*03c0*/  UTMACCTL.PF [UR10] ;  /* 0x000000000a0079b9 */ /* 0x0007e40008040000 */
[----:B------:R3:W-:Y:S02]  /*03d0*/  UTMACCTL.PF [UR6] ;  /* 0x00000000060079b9 */ /* 0x0007e40008040000 */
[----:B---3--:R-:W-:Y:S01]  /*03e0*/  NOP ;  /* 0x0000000000007918 */ /* 0x008fe20000000000 */
.L_x_7:
[----:B------:R-:W-:Y:S05]  /*03f0*/  BSYNC.RECONVERGENT B0 ;  /* 0x0000000000007941 */ /* 0x000fea0003800200 */
.L_x_6:
[----:B------:R-:W3:Y:S01]  /*0400*/  LDCU.64 UR6, c[0x0][0xa88] ;  /* 0x00015100ff0677ac */ /* 0x000ee20008000a00 */
[----:B------:R-:W-:Y:S02]  /*0410*/  UISETP.EQ.U32.AND UP1, UPT, UR4, URZ, UPT ;  /* 0x000000ff0400728c */ /* 0x000fe4000bf22070 */
[----:B------:R-:W-:Y:S02]  /*0420*/  UPLOP3.LUT UP2, UPT, UPT, UPT, UPT, 0x80, 0x8 ;  /* 0x000000000008789c */ /* 0x000fe40003f4f070 */
[----:B---3--:R-:W-:-:S04]  /*0430*/  UISETP.NE.U32.AND UP0, UPT, UR6, URZ, UPT ;  /* 0x000000ff0600728c */ /* 0x008fc8000bf05070 */
[----:B------:R-:W-:-:S04]  /*0440*/  UISETP.NE.AND.EX UP0, UPT, UR7, URZ, UPT, UP0 ;  /* 0x000000ff0700728c */ /* 0x000fc8000bf05300 */
[----:B------:R-:W-:-:S04]  /*0450*/  UISETP.EQ.OR.EX UP3, UPT, UR5, URZ, !UP0, UP1 ;  /* 0x000000ff0500728c */ /* 0x000fc8000c762710 */
[----:B------:R-:W-:-:S05]  /*0460*/  UP2UR UR50, UPR, URZ, 0x8 ;  /* 0x00000008ff327883 */ /* 0x000fca0008000000 */
[----:B------:R-:W-:Y:S07]  /*0470*/  BRA.U !UP3, `(.L_x_8) ;  /* 0x000000010b207547 */ /* 0x000fee000b800000 */
[----:B-----5:R-:W-:Y:S01]  /*0480*/  R2UR UR6, R48 ;  /* 0x00000000300672ca */ /* 0x020fe200000e0000 */
[----:B------:R-:W-:Y:S02]  /*0490*/  UISETP.NE.U32.AND UP1, UPT, UR4, URZ, UPT ;  /* 0x000000ff0400728c */ /* 0x000fe4000bf25070 */
[----:B------:R-:W-:Y:S02]  /*04a0*/  USEL UR4, URZ, 0xffffffff, UP0 ;  /* 0xffffffffff047887 */ /* 0x000fe40008000000 */
[----:B------:R-:W-:-:S08]  /*04b0*/  UISETP.NE.AND.EX UP1, UPT, UR5, URZ, UPT, UP1 ;  /* 0x000000ff0500728c */ /* 0x000fd0000bf25310 */
[----:B------:R-:W-:-:S04]  /*04c0*/  UISETP.NE.AND UP0, UPT, UR6, URZ, UPT ;  /* 0x000000ff0600728c */ /* 0x000fc8000bf05270 */
[----:B------:R-:W-:-:S04]  /*04d0*/  @!UP1 USEL UR4, URZ, 0xffffffff, UP0 ;  /* 0xffffffffff049887 */ /* 0x000fc80008000000 */
[----:B------:R-:W-:-:S04]  /*04e0*/  ULOP3.LUT UR4, UR4, 0x1, URZ, 0xc0, !UPT ;  /* 0x0000000104047892 */ /* 0x000fc8000f8ec0ff */
[----:B------:R-:W-:-:S11]  /*04f0*/  UISETP.NE.U32.AND UP2, UPT, UR4, 0x1, UPT ;  /* 0x000000010400788c */ /* 0x000fd6000bf45070 */
.L_x_8:
[----:B------:R-:W3:Y:S01]  /*0500*/  SHFL.IDX PT, R2, R94, RZ, 0x1f ;  /* 0x00001fff5e027589 */ /* 0x000ee200000e0000 */
[----:B------:R-:W-:Y:S01]  /*0510*/  UISETP.EQ.AND UP0, UPT, UR8, 0x3, UP2 ;  /* 0x000000030800788c */ /* 0x000fe20009702270 */
[----:B---3--:R-:W-:-:S13]  /*0520*/  ISETP.NE.AND P0, PT, R2, RZ, PT ;  /* 0x000000ff0200720c */ /* 0x008fda0003f05270 */
[----:B------:R-:W-:Y:S05]  /*0530*/  @P0 BRA `(.L_x_9) ;  /* 0x0000000000580947 */ /* 0x000fea0003800000 */
[----:B------:R-:W3:Y:S01]  /*0540*/  S2UR UR5, SR_CgaCtaId ;  /* 0x00000000000579c3 */ /* 0x000ee20000008800 */
[----:B------:R-:W-:Y:S01]  /*0550*/  UMOV UR6, 0x400 ;  /* 0x0000040000067882 */ /* 0x000fe20000000000 */
[----:B------:R-:W-:Y:S01]  /*0560*/  UMOV UR4, 0x1 ;  /* 0x0000000100047882 */ /* 0x000fe20000000000 */
[----:B------:R-:W-:Y:S01]  /*0570*/  ELECT P0, URZ, PT ;  /* 0x0000000000ff782f */ /* 0x000fe20003800000 */
[----:B---3--:R-:W-:Y:S02]  /*0580*/  ULEA UR5, UR5, UR6, 0x18 ;  /* 0x0000000605057291 */ /* 0x008fe4000f8ec0ff */
[----:B------:R-:W-:-:S04]  /*0590*/  UIADD3 UR6, UPT, UPT, -UR4, 0x100000, URZ ;  /* 0x0010000004067890 */ /* 0x000fc8000fffe1ff */
[----:B------:R-:W-:Y:S02]  /*05a0*/  USHF.L.U32 UR7, UR6, 0xb, URZ ;  /* 0x0000000b06077899 */ /* 0x000fe400080006ff */
[----:B------:R-:W-:Y:S01]  /*05b0*/  USHF.L.U32 UR6, UR6, 0x1, URZ ;  /* 0x0000000106067899 */ /* 0x000fe200080006ff */
[----:B------:R-:W3:Y:S11]  /*05c0*/  FENCE.VIEW.ASYNC.S ;  /* 0x00000000000073c6 */ /* 0x000ef60000000000 */
[----:B---3--:R3:W4:Y:S01]  /*05d0*/  SYNCS.EXCH.64 URZ, [UR5], UR6 ;  /* 0x0000000605ff75b2 */ /* 0x0087220008000100 */
[----:B------:R3:W1:Y:S01]  /*05e0*/  SYNCS.EXCH.64 URZ, [UR5+0x30], UR6 ;  /* 0x0000300605ff75b2 */ /* 0x0006620008000100 */
        /* <DEDUP_REMOVED lines=10> */
[----:B------:R-:W-:Y:S01]  /*0690*/  NOP ;  /* 0x0000000000007918 */ /* 0x000fe20000000000 */
.L_x_9:
[----:B------:R-:W2:Y:S01]  /*06a0*/  SHFL.IDX PT, R2, R94, RZ, 0x1f ;  /* 0x00001fff5e027589 */ /* 0x000ea200000e0000 */
[----:B------:R-:W-:Y:S01]  /*06b0*/  NOP ;  /* 0x0000000000007918 */ /* 0x000fe20000000000 */
[----:B--2---:R-:W-:-:S13]  /*06c0*/  ISETP.NE.AND P0, PT, R2, 0x1, PT ;  /* 0x000000010200780c */ /* 0x004fda0003f05270 */
[----:B------:R-:W-:Y:S05]  /*06d0*/  @P0 BRA `(.L_x_10) ;  /* 0x0000000000580947 */ /* 0x000fea0003800000 */
[----:B---3--:R-:W2:Y:S01]  /*06e0*/  S2UR UR6, SR_CgaCtaId ;  /* 0x00000000000679c3 */ /* 0x008ea20000008800 */
[----:B------:R-:W-:Y:S01]  /*06f0*/  UMOV UR7, 0x400 ;  /* 0x0000040000077882 */ /* 0x000fe20000000000 */
[----:B------:R-:W-:Y:S01]  /*0700*/  UMOV UR5, 0x20 ;  /* 0x0000002000057882 */ /* 0x000fe20000000000 */
[----:B------:R-:W-:Y:S01]  /*0710*/  UMOV UR4, 0x80 ;  /* 0x0000008000047882 */ /* 0x000fe20000000000 */
[----:B------:R-:W-:-:S04]  /*0720*/  UIADD3 UR10, UPT, UPT, -UR5, 0x100000, URZ ;  /* 0x00100000050a7890 */ /* 0x000fc8000fffe1ff */
[----:B------:R-:W-:Y:S02]  /*0730*/  USHF.L.U32 UR11, UR10, 0xb, URZ ;  /* 0x0000000b0a0b7899 */ /* 0x000fe400080006ff */
[----:B------:R-:W-:Y:S02]  /*0740*/  USHF.L.U32 UR10, UR10, 0x1, URZ ;  /* 0x000000010a0a7899 */ /* 0x000fe400080006ff */
[----:B------:R-:W-:-:S04]  /*0750*/  UIADD3 UR4, UPT, UPT, -UR4, 0x100000, URZ ;  /* 0x0010000004047890 */ /* 0x000fc8000fffe1ff */
[----:B------:R-:W-:Y:S02]  /*0760*/  USHF.L.U32 UR5, UR4, 0xb, URZ ;  /* 0x0000000b04057899 */ /* 0x000fe400080006ff */
[----:B------:R-:W-:Y:S01]  /*0770*/  USHF.L.U32 UR4, UR4, 0x1, URZ ;  /* 0x0000000104047899 */ /* 0x000fe200080006ff */
[----:B------:R-:W-:Y:S01]  /*0780*/  ELECT P0, URZ, PT ;  /* 0x0000000000ff782f */ /* 0x000fe20003800000 */
[----:B--2---:R-:W-:Y:S01]  /*0790*/  ULEA UR6, UR6, UR7, 0x18 ;  /* 0x0000000706067291 */ /* 0x004fe2000f8ec0ff */
[----:B------:R-:W2:Y:S11]  /*07a0*/  FENCE.VIEW.ASYNC.S ;  /* 0x00000000000073c6 */ /* 0x000eb60000000000 */
[----:B--2---:R2:W3:Y:S01]  /*07b0*/  SYNCS.EXCH.64 URZ, [UR6+0x60], UR10 ;  /* 0x0000600a06ff75b2 */ /* 0x0044e20008000100 */
        /* <DEDUP_REMOVED lines=8> */
.L_x_10:
[----:B------:R-:W4:Y:S01]  /*0840*/  SHFL.IDX PT, R2, R94, RZ, 0x1f ;  /* 0x00001fff5e027589 */ /* 0x000f2200000e0000 */
[----:B------:R-:W-:Y:S01]  /*0850*/  NOP ;  /* 0x0000000000007918 */ /* 0x000fe20000000000 */
[----:B----4-:R-:W-:-:S13]  /*0860*/  ISETP.NE.AND P0, PT, R2, 0x3, PT ;  /* 0x000000030200780c */ /* 0x010fda0003f05270 */
[----:B------:R-:W-:Y:S05]  /*0870*/  @P0 BRA `(.L_x_11) ;  /* 0x0000000000300947 */ /* 0x000fea0003800000 */
[----:B--23--:R-:W2:Y:S01]  /*0880*/  S2UR UR5, SR_CgaCtaId ;  /* 0x00000000000579c3 */ /* 0x00cea20000008800 */
[----:B------:R-:W-:Y:S01]  /*0890*/  UMOV UR6, 0x400 ;  /* 0x0000040000067882 */ /* 0x000fe20000000000 */
[----:B------:R-:W-:Y:S01]  /*08a0*/  UMOV UR4, 0x20 ;  /* 0x0000002000047882 */ /* 0x000fe20000000000 */
[----:B------:R-:W-:Y:S01]  /*08b0*/  ELECT P0, URZ, PT ;  /* 0x0000000000ff782f */ /* 0x000fe20003800000 */
[----:B--2---:R-:W-:Y:S02]  /*08c0*/  ULEA UR5, UR5, UR6, 0x18 ;  /* 0x0000000605057291 */ /* 0x004fe4000f8ec0ff */
[----:B------:R-:W-:-:S04]  /*08d0*/  UIADD3 UR6, UPT, UPT, -UR4, 0x100000, URZ ;  /* 0x0010000004067890 */ /* 0x000fc8000fffe1ff */
[----:B------:R-:W-:Y:S02]  /*08e0*/  USHF.L.U32 UR7, UR6, 0xb, URZ ;  /* 0x0000000b06077899 */ /* 0x000fe400080006ff */
[----:B------:R-:W-:Y:S01]  /*08f0*/  USHF.L.U32 UR6, UR6, 0x1, URZ ;  /* 0x0000000106067899 */ /* 0x000fe200080006ff */
[----:B------:R-:W2:Y:S11]  /*0900*/  FENCE.VIEW.ASYNC.S ;  /* 0x00000000000073c6 */ /* 0x000eb60000000000 */
[----:B--2---:R4:W2:Y:S01]  /*0910*/  SYNCS.EXCH.64 URZ, [UR5+0xa0], UR6 ;  /* 0x0000a00605ff75b2 */ /* 0x0048a20008000100 */
[----:B------:R4:W3:Y:S02]  /*0920*/  SYNCS.EXCH.64 URZ, [UR5+0xa8], UR6 ;  /* 0x0000a80605ff75b2 */ /* 0x0008e40008000100 */
[----:B----4-:R-:W-:Y:S01]  /*0930*/  NOP ;  /* 0x0000000000007918 */ /* 0x010fe20000000000 */
.L_x_11:
[----:B------:R-:W4:Y:S01]  /*0940*/  SHFL.IDX PT, R2, R94, RZ, 0x1f ;  /* 0x00001fff5e027589 */ /* 0x000f2200000e0000 */
[----:B------:R-:W-:Y:S01]  /*0950*/  NOP ;  /* 0x0000000000007918 */ /* 0x000fe20000000000 */
[----:B----4-:R-:W-:-:S13]  /*0960*/  ISETP.NE.AND P0, PT, R2, 0x4, PT ;  /* 0x000000040200780c */ /* 0x010fda0003f05270 */
[----:B------:R-:W-:Y:S05]  /*0970*/  @P0 BRA `(.L_x_12) ;  /* 0x00000000004c0947 */ /* 0x000fea0003800000 */
[----:B--23--:R-:W2:Y:S01]  /*0980*/  S2UR UR5, SR_CgaCtaId ;  /* 0x00000000000579c3 */ /* 0x00cea20000008800 */
[----:B------:R-:W-:Y:S01]  /*0990*/  UMOV UR7, 0x100 ;  /* 0x0000010000077882 */ /* 0x000fe20000000000 */
[----:B------:R-:W-:Y:S01]  /*09a0*/  UMOV UR6, 0x400 ;  /* 0x0000040000067882 */ /* 0x000fe20000000000 */
[----:B------:R-:W-:Y:S01]  /*09b0*/  USEL UR7, UR7, 0xe0, UP2 ;  /* 0x000000e007077887 */ /* 0x000fe20009000000 */
[----:B------:R-:W-:Y:S01]  /*09c0*/  UMOV UR4, 0x1 ;  /* 0x0000000100047882 */ /* 0x000fe20000000000 */
[----:B------:R-:W-:Y:S01]  /*09d0*/  ELECT P0, URZ, PT ;  /* 0x0000000000ff782f */ /* 0x000fe20003800000 */
[----:B------:R-:W-:-:S04]  /*09e0*/  UIADD3 UR10, UPT, UPT, -UR4, 0x100000, URZ ;  /* 0x00100000040a7890 */ /* 0x000fc8000fffe1ff */
[----:B------:R-:W-:Y:S02]  /*09f0*/  USHF.L.U32 UR11, UR10, 0xb, URZ ;  /* 0x0000000b0a0b7899 */ /* 0x000fe400080006ff */
[----:B------:R-:W-:Y:S02]  /*0a00*/  USHF.L.U32 UR10, UR10, 0x1, URZ ;  /* 0x000000010a0a7899 */ /* 0x000fe400080006ff */
[----:B--2---:R-:W-:Y:S02]  /*0a10*/  ULEA UR5, UR5, UR6, 0x18 ;  /* 0x0000000605057291 */ /* 0x004fe4000f8ec0ff */
[----:B------:R-:W-:-:S04]  /*0a20*/  UIADD3 UR6, UPT, UPT, -UR7, 0x100000, URZ ;  /* 0x0010000007067890 */ /* 0x000fc8000fffe1ff */
[----:B------:R-:W-:Y:S02]  /*0a30*/  USHF.L.U32 UR7, UR6, 0xb, URZ ;  /* 0x0000000b06077899 */ /* 0x000fe400080006ff */
[----:B------:R-:W-:Y:S01]  /*0a40*/  USHF.L.U32 UR6, UR6, 0x1, URZ ;  /* 0x0000000106067899 */ /* 0x000fe200080006ff */
[----:B------:R-:W2:Y:S03]  /*0a50*/  FENCE.VIEW.ASYNC.S ;  /* 0x00000000000073c6 */ /* 0x000ea60000000000 */
[----:B--2---:R4:W2:Y:S08]  /*0a60*/  SYNCS.EXCH.64 URZ, [UR5+0xb0], UR10 ;  /* 0x0000b00a05ff75b2 */ /* 0x0048b00008000100 */
[----:B------:R4:W3:Y:S01]  /*0a70*/  SYNCS.EXCH.64 URZ, [UR5+0xc0], UR6 ;  /* 0x0000c00605ff75b2 */ /* 0x0008e20008000100 */
[----:B------:R4:W1:Y:S01]  /*0a80*/  SYNCS.EXCH.64 URZ, [UR5+0xb8], UR10 ;  /* 0x0000b80a05ff75b2 */ /* 0x0008620008000100 */
[----:B------:R4:W1:Y:S02]  /*0a90*/  SYNCS.EXCH.64 URZ, [UR5+0xc8], UR6 ;  /* 0x0000c80605ff75b2 */ /* 0x0008640008000100 */
[----:B----4-:R-:W-:Y:S01]  /*0aa0*/  NOP ;  /* 0x0000000000007918 */ /* 0x010fe20000000000 */
.L_x_12:
[----:B------:R-:W4:Y:S01]  /*0ab0*/  SHFL.IDX PT, R2, R94, RZ, 0x1f ;  /* 0x00001fff5e027589 */ /* 0x000f2200000e0000 */
[----:B------:R-:W-:Y:S01]  /*0ac0*/  NOP ;  /* 0x0000000000007918 */ /* 0x000fe20000000000 */
[----:B----4-:R-:W-:-:S13]  /*0ad0*/  ISETP.NE.AND P0, PT, R2, 0x5, PT ;  /* 0x000000050200780c */ /* 0x010fda0003f05270 */
[----:B------:R-:W-:Y:S05]  /*0ae0*/  @P0 BRA `(.L_x_13) ;  /* 0x0000000000480947 */ /* 0x000fea0003800000 */
[----:B--23--:R-:W2:Y:S01]  /*0af0*/  S2UR UR6, SR_CgaCtaId ;  /* 0x00000000000679c3 */ /* 0x00cea20000008800 */
        /* <DEDUP_REMOVED lines=12> */
[----:B--2---:R4:W2:Y:S01]  /*0bc0*/  SYNCS.EXCH.64 URZ, [UR6+0xd0], UR10 ;  /* 0x0000d00a06ff75b2 */ /* 0x0048a20008000100 */
[----:B------:R4:W3:Y:S01]  /*0bd0*/  SYNCS.EXCH.64 URZ, [UR6+0xe0], UR4 ;  /* 0x0000e00406ff75b2 */ /* 0x0008e20008000100 */
[----:B------:R4:W1:Y:S01]  /*0be0*/  SYNCS.EXCH.64 URZ, [UR6+0xd8], UR10 ;  /* 0x0000d80a06ff75b2 */ /* 0x0008620008000100 */
[----:B------:R4:W1:Y:S02]  /*0bf0*/  SYNCS.EXCH.64 URZ, [UR6+0xe8], UR4 ;  /* 0x0000e80406ff75b2 */ /* 0x0008640008000100 */
[----:B----4-:R-:W-:Y:S01]  /*0c00*/  NOP ;  /* 0x0000000000007918 */ /* 0x010fe20000000000 */
.L_x_13:
[----:B------:R-:W4:Y:S01]  /*0c10*/  SHFL.IDX PT, R2, R94, RZ, 0x1f ;  /* 0x00001fff5e027589 */ /* 0x000f2200000e0000 */
[----:B--2---:R-:W2:Y:S01]  /*0c20*/  S2UR UR11, SR_CTAID.X ;  /* 0x00000000000b79c3 */ /* 0x004ea20000002500 */
[----:B------:R-:W-:Y:S01]  /*0c30*/  NOP ;  /* 0x0000000000007918 */ /* 0x000fe20000000000 */
[----:B----4-:R-:W-:-:S13]  /*0c40*/  ISETP.NE.AND P0, PT, R2, 0x3, PT ;  /* 0x000000030200780c */ /* 0x010fda0003f05270 */
[----:B--2---:R-:W-:Y:S05]  /*0c50*/  @P0 BRA `(.L_x_14) ;  /* 0x0000000000380947 */ /* 0x004fea0003800000 */
[----:B---3--:R-:W2:Y:S01]  /*0c60*/  S2UR UR5, SR_CgaCtaId ;  /* 0x00000000000579c3 */ /* 0x008ea20000008800 */
        /* <DEDUP_REMOVED lines=8> */
[----:B--2---:R2:W4:Y:S01]  /*0cf0*/  SYNCS.EXCH.64 URZ, [UR5+0xf0], UR6 ;  /* 0x0000f00605ff75b2 */ /* 0x0045220008000100 */
[----:B------:R2:W3:Y:S01]  /*0d00*/  SYNCS.EXCH.64 URZ, [UR5+0x100], UR6 ;  /* 0x0001000605ff75b2 */ /* 0x0004e20008000100 */
[----:B------:R2:W1:Y:S01]  /*0d10*/  SYNCS.EXCH.64 URZ, [UR5+0xf8], UR6 ;  /* 0x0000f80605ff75b2 */ /* 0x0004620008000100 */
[----:B------:R2:W1:Y:S01]  /*0d20*/  SYNCS.EXCH.64 URZ, [UR5+0x108], UR6 ;  /* 0x0001080605ff75b2 */ /* 0x0004620008000100 */
[----:B------:R-:W-:Y:S01]  /*0d30*/  NOP ;  /* 0x0000000000007918 */ /* 0x000fe20000000000 */
.L_x_14:
[----:B------:R-:W4:Y:S01]  /*0d40*/  S2UR UR4, SR_CTAID.Y ;  /* 0x00000000000479c3 */ /* 0x000f220000002600 */
[----:B------:R-:W-:-:S05]  /*0d50*/  CS2R.32 R88, SR_CgaSize ;  /* 0x0000000000587805 */ /* 0x000fca0000008a00 */
[----:B------:R-:W-:-:S05]  /*0d60*/  IMAD R88, R88, -0xa0, RZ ;  /* 0xffffff6058587824 */ /* 0x000fca00078e02ff */
[----:B--23--:R-:W-:-:S14]  /*0d70*/  R2UR UR5, R88 ;  /* 0x00000000580572ca */ /* 0x00cfdc00000e0000 */
[----:B------:R-:W2:Y:S01]  /*0d80*/  LDCU UR5, c[0x0][UR5+0x2b4] ;  /* 0x00005680050577ac */ /* 0x000ea20008000800 */
[----:B------:R-:W-:Y:S01]  /*0d90*/  I2FP.F32.U32 R5, UR11 ;  /* 0x0000000b00057c45 */ /* 0x000fe20008201000 */
[----:B------:R-:W-:Y:S01]  /*0da0*/  NOP ;  /* 0x0000000000007918 */ /* 0x000fe20000000000 */
[----:B------:R-:W-:-:S05]  /*0db0*/  CS2R.32 R88, SR_CgaSize ;  /* 0x0000000000587805 */ /* 0x000fca0000008a00 */
[----:B------:R-:W-:-:S05]  /*0dc0*/  IMAD R88, R88, -0xa0, RZ ;  /* 0xffffff6058587824 */ /* 0x000fca00078e02ff */
[----:B------:R-:W-:-:S14]  /*0dd0*/  R2UR UR6, R88 ;  /* 0x00000000580672ca */ /* 0x000fdc00000e0000 */
[----:B------:R-:W3:Y:S01]  /*0de0*/  LDCU UR6, c[0x0][UR6+0x2b0] ;  /* 0x00005600060677ac */ /* 0x000ee20008000800 */
[----:B------:R-:W1:Y:S01]  /*0df0*/  LDC R10, c[0x0][0xd24] ;  /* 0x00034900ff0a7b82 */ /* 0x000e620000000800 */
[----:B------:R-:W-:-:S05]  /*0e00*/  CS2R.32 R2, SR_CgaSize ;  /* 0x0000000000027805 */ /* 0x000fca0000008a00 */
[----:B------:R-:W-:-:S06]  /*0e10*/  IMAD R2, R2, -0xa0, RZ ;  /* 0xffffff6002027824 */ /* 0x000fcc00078e02ff */
[----:B------:R-:W1:Y:S01]  /*0e20*/  LDC R2, c[0x0][R2+0x2a4] ;  /* 0x0000a90002027b82 */ /* 0x000e620000000800 */
[----:B---3--:R-:W-:Y:S01]  /*0e30*/  FMUL R5, R5, UR6 ;  /* 0x0000000605057c20 */ /* 0x008fe20008400000 */
[----:B----4-:R-:W-:Y:S02]  /*0e40*/  I2FP.F32.U32 R4, UR4 ;  /* 0x0000000400047c45 */ /* 0x010fe40008201000 */
[----:B------:R-:W-:-:S05]  /*0e50*/  CS2R.32 R3, SR_CgaSize ;  /* 0x0000000000037805 */ /* 0x000fca0000008a00 */
[----:B------:R-:W-:-:S06]  /*0e60*/  IMAD R3, R3, -0xa0, RZ ;  /* 0xffffff6003037824 */ /* 0x000fcc00078e02ff */
[----:B------:R-:W3:Y:S01]  /*0e70*/  LDC R3, c[0x0][R3+0x2a0] ;  /* 0x0000a80003037b82 */ /* 0x000ee20000000800 */
[----:B------:R-:W-:Y:S01]  /*0e80*/  MOV R24, UR4 ;  /* 0x0000000400187c02 */ /* 0x000fe20008000f00 */
[----:B------:R-:W4:Y:S01]  /*0e90*/  F2I.U32.TRUNC.NTZ R88, R5 ;  /* 0x0000000500587305 */ /* 0x000f22000020f000 */
[----:B--2---:R-:W-:-:S05]  /*0ea0*/  FMUL R4, R4, UR5 ;  /* 0x0000000504047c20 */ /* 0x004fca0008400000 */
[----:B-1----:R-:W-:Y:S01]  /*0eb0*/  BAR.SYNC.DEFER_BLOCKING 0x0 ;  /* 0x0000000000007b1d */ /* 0x002fe20000010000 */
[----:B------:R-:W-:-:S05]  /*0ec0*/  ISETP.GE.AND P0, PT, R10, 0x1, PT ;  /* 0x000000010a00780c */ /* 0x000fca0003f06270 */
[----:B------:R-:W1:Y:S02]  /*0ed0*/  F2I.U32.TRUNC.NTZ R81, R4 ;  /* 0x0000000400517305 */ /* 0x000e64000020f000 */
[----:B------:R-:W2:Y:S01]  /*0ee0*/  S2UR UR36, SR_CTAID.Z ;  /* 0x00000000002479c3 */ /* 0x000ea20000002700 */
[----:B----4-:R-:W-:-:S05]  /*0ef0*/  IADD3 R88, PT, PT, -R88, RZ, RZ ;  /* 0x000000ff58587210 */ /* 0x010fca0007ffe1ff */
[----:B---3--:R-:W-:Y:S01]  /*0f00*/  IMAD R88, R3, R88, UR11 ;  /* 0x0000000b03587e24 */ /* 0x008fe2000f8e0258 */
[----:B-1----:R-:W-:-:S05]  /*0f10*/  IADD3 R81, PT, PT, -R81, RZ, RZ ;  /* 0x000000ff51517210 */ /* 0x002fca0007ffe1ff */
[----:B------:R-:W-:Y:S01]  /*0f20*/  IMAD R81, R2, R81, UR4 ;  /* 0x0000000402517e24 */ /* 0x000fe2000f8e0251 */
[----:B--2---:R-:W-:Y:S06]  /*0f30*/  @!P0 BRA `(.L_x_15) ;  /* 0x0000000000c08947 */ /* 0x004fec0003800000 */
[----:B------:R-:W1:Y:S01]  /*0f40*/  LDC.64 R4, c[0x0][0xd18] ;  /* 0x00034600ff047b82 */ /* 0x000e620000000a00 */
[----:B------:R-:W-:-:S07]  /*0f50*/  ISETP.NE.AND P0, PT, R10, 0x1, PT ;  /* 0x000000010a00780c */ /* 0x000fce0003f05270 */
[----:B------:R-:W2:Y:S08]  /*0f60*/  LDC R9, c[0x0][0xd0c] ;  /* 0x00034300ff097b82 */ /* 0x000eb00000000800 */
[----:B------:R-:W3:Y:S08]  /*0f70*/  LDC R13, c[0x0][0x370] ;  /* 0x0000dc00ff0d7b82 */ /* 0x000ef00000000800 */
[----:B------:R-:W4:Y:S01]  /*0f80*/  LDC R11, c[0x0][0x374] ;  /* 0x0000dd00ff0b7b82 */ /* 0x000f220000000800 */
[----:B-1----:R-:W-:-:S07]  /*0f90*/  ISETP.NE.AND P1, PT, R4, 0x1, PT ;  /* 0x000000010400780c */ /* 0x002fce0003f25270 */
[----:B------:R-:W3:Y:S01]  /*0fa0*/  LDC.64 R6, c[0x0][0xd10] ;  /* 0x00034400ff067b82 */ /* 0x000ee20000000a00 */
[----:B--2---:R-:W-:-:S07]  /*0fb0*/  ISETP.NE.AND P2, PT, R9, 0x1, PT ;  /* 0x000000010900780c */ /* 0x004fce0003f45270 */
[----:B------:R-:W1:Y:S08]  /*0fc0*/  LDC R8, c[0x0][0xd20] ;  /* 0x00034800ff087b82 */ /* 0x000e700000000800 */
[----:B------:R-:W2:Y:S01]  /*0fd0*/  LDC.64 R2, c[0x0][0xd28] ;  /* 0x00034a00ff027b82 */ /* 0x000ea20000000a00 */
[----:B----4-:R-:W-:-:S04]  /*0fe0*/  IMAD.HI.U32 R15, R11, R5, RZ ;  /* 0x000000050b0f7227 */ /* 0x010fc800078e00ff */
[----:B------:R-:W-:-:S04]  /*0ff0*/  IMAD.HI.U32 R5, R24, R5, RZ ;  /* 0x0000000518057227 */ /* 0x000fc800078e00ff */
[----:B---3--:R-:W-:-:S04]  /*1000*/  IMAD.HI.U32 R12, R13, R6, RZ ;  /* 0x000000060d0c7227 */ /* 0x008fc800078e00ff */
[----:B------:R-:W-:Y:S01]  /*1010*/  IMAD.HI.U32 R6, R6, UR11, RZ ;  /* 0x0000000b06067c27 */ /* 0x000fe2000f8e00ff */
[-C--:B------:R-:W-:Y:S02]  /*1020*/  @P2 SHF.R.U32.HI R13, RZ, R7.reuse, R12 ;  /* 0x00000007ff0d2219 */ /* 0x080fe4000001160c */
[-C--:B-1----:R-:W-:Y:S02]  /*1030*/  @P1 SHF.R.U32.HI R11, RZ, R8.reuse, R15 ;  /* 0x00000008ff0b1219 */ /* 0x082fe4000001160f */
[----:B------:R-:W-:Y:S01]  /*1040*/  SHF.R.U32.HI R6, RZ, R7, R6 ;  /* 0x00000007ff067219 */ /* 0x000fe20000011606 */
[----:B------:R-:W-:Y:S01]  /*1050*/  IMAD.U32 R7, RZ, RZ, UR11 ;  /* 0x0000000bff077e24 */ /* 0x000fe2000f8e00ff */
[----:B------:R-:W-:Y:S01]  /*1060*/  SHF.R.U32.HI R5, RZ, R8, R5 ;  /* 0x00000008ff057219 */ /* 0x000fe20000011605 */
[----:B--2---:R-:W-:-:S03]  /*1070*/  IMAD.HI.U32 R12, R11, R2, RZ ;  /* 0x000000020b0c7227 */ /* 0x004fc600078e00ff */
[----:B------:R-:W-:Y:S02]  /*1080*/  SEL R5, R24, R5, !P1 ;  /* 0x0000000518057207 */ /* 0x000fe40004800000 */
[----:B------:R-:W-:Y:S01]  /*1090*/  SEL R7, R7, R6, !P2 ;  /* 0x0000000607077207 */ /* 0x000fe20005000000 */
[----:B------:R-:W-:Y:S01]  /*10a0*/  IMAD.HI.U32 R14, R13, R2, RZ ;  /* 0x000000020d0e7227 */ /* 0x000fe200078e00ff */
[----:B------:R-:W-:-:S04]  /*10b0*/  @P0 SHF.R.U32.HI R11, RZ, R3, R12 ;  /* 0x00000003ff0b0219 */ /* 0x000fc8000001160c */
[----:B------:R-:W-:Y:S01]  /*10c0*/  @P0 SHF.R.U32.HI R13, RZ, R3, R14 ;  /* 0x00000003ff0d0219 */ /* 0x000fe2000001160e */
[----:B------:R-:W-:-:S04]  /*10d0*/  IMAD R11, R11, R10, RZ ;  /* 0x0000000a0b0b7224 */ /* 0x000fc800078e02ff */
[----:B------:R-:W-:Y:S01]  /*10e0*/  IMAD R6, R13, R10, RZ ;  /* 0x0000000a0d067224 */ /* 0x000fe200078e02ff */
[----:B------:R-:W-:-:S04]  /*10f0*/  ISETP.GE.AND P1, PT, R5, R11, PT ;  /* 0x0000000b0500720c */ /* 0x000fc80003f26270 */
[----:B------:R-:W-:Y:S01]  /*1100*/  ISETP.GE.OR P1, PT, R7, R6, P1 ;  /* 0x000000060700720c */ /* 0x000fe20000f26670 */
[----:B------:R-:W-:-:S05]  /*1110*/  IMAD.HI.U32 R6, R5, R2, RZ ;  /* 0x0000000205067227 */ /* 0x000fca00078e00ff */
[----:B------:R-:W-:-:S04]  /*1120*/  SHF.R.U32.HI R6, RZ, R3, R6 ;  /* 0x00000003ff067219 */ /* 0x000fc80000011606 */
[----:B------:R-:W-:-:S03]  /*1130*/  SEL R6, R5, R6, !P0 ;  /* 0x0000000605067207 */ /* 0x000fc60004000000 */
[----:B------:R-:W-:-:S04]  /*1140*/  @!P1 IMAD.HI.U32 R8, R7, R2, RZ ;  /* 0x0000000207089227 */ /* 0x000fc800078e00ff */
[----:B------:R-:W-:Y:S01]  /*1150*/  IMAD.MOV R2, RZ, RZ, -R6 ;  /* 0x000000ffff027224 */ /* 0x000fe200078e0a06 */
[----:B------:R-:W-:-:S03]  /*1160*/  @!P1 SHF.R.U32.HI R8, RZ, R3, R8 ;  /* 0x00000003ff089219 */ /* 0x000fc60000011608 */
[----:B------:R-:W-:Y:S01]  /*1170*/  IMAD R2, R10, R2, R5 ;  /* 0x000000020a027224 */ /* 0x000fe200078e0205 */
[----:B------:R-:W-:-:S04]  /*1180*/  @!P1 SEL R3, R7, R8, !P0 ;  /* 0x0000000807039207 */ /* 0x000fc80004000000 */
[----:B------:R-:W-:Y:S01]  /*1190*/  @!P1 IADD3 R6, PT, PT, R6, -R3, RZ ;  /* 0x8000000306069210 */ /* 0x000fe20007ffe0ff */
[----:B------:R-:W-:Y:S01]  /*11a0*/  @!P1 IMAD R13, R2, R13, R3 ;  /* 0x0000000d020d9224 */ /* 0x000fe200078e0203 */
[----:B------:R-:W-:Y:S01]  /*11b0*/  IADD3 R3, PT, PT, -R5, RZ, RZ ;  /* 0x000000ff05037210 */ /* 0x000fe20007ffe1ff */
[--C-:B------:R-:W-:Y:S02]  /*11c0*/  IMAD.MOV R2, RZ, RZ, -R7.reuse ;  /* 0x000000ffff027224 */ /* 0x100fe400078e0a07 */
[----:B------:R-:W-:Y:S01]  /*11d0*/  @!P1 IMAD R5, R6, R10, R7 ;  /* 0x0000000a06059224 */ /* 0x000fe200078e0207 */
[----:B------:R-:W-:Y:S01]  /*11e0*/  @!P1 MOV R7, R13 ;  /* 0x0000000d00079202 */ /* 0x000fe20000000f00 */
[----:B------:R-:W-:Y:S02]  /*11f0*/  IMAD R2, R9, R2, UR11 ;  /* 0x0000000b09027e24 */ /* 0x000fe4000f8e0202 */
[----:B------:R-:W-:Y:S02]  /*1200*/  IMAD R3, R4, R3, R24 ;  /* 0x0000000304037224 */ /* 0x000fe400078e0218 */
[----:B------:R-:W-:-:S02]  /*1210*/  IMAD R2, R7, R9, R2 ;  /* 0x0000000907027224 */ /* 0x000fc400078e0202 */
[----:B------:R-:W-:-:S03]  /*1220*/  IMAD R24, R5, R4, R3 ;  /* 0x0000000405187224 */ /* 0x000fc600078e0203 */
[----:B------:R-:W-:Y:S02]  /*1230*/  R2UR UR11, R2 ;  /* 0x00000000020b72ca */ /* 0x000fe400000e0000 */
.L_x_15:
[----:B------:R-:W1:Y:S02]  /*1240*/  LDCU UR4, c[0x0][0xd30] ;  /* 0x0001a600ff0477ac */ /* 0x000e640008000800 */
[----:B-1----:R-:W-:-:S09]  /*1250*/  UISETP.NE.AND UP1, UPT, UR4, 0x1, UPT ;  /* 0x000000010400788c */ /* 0x002fd2000bf25270 */
[----:B------:R-:W-:Y:S05]  /*1260*/  BRA.U UP1, `(.L_x_16) ;  /* 0x0000000101487547 */ /* 0x000fea000b800000 */
[----:B------:R-:W1:Y:S08]  /*1270*/  LDC.64 R4, c[0x0][0xd10] ;  /* 0x00034400ff047b82 */ /* 0x000e700000000a00 */
[----:B------:R-:W2:Y:S08]  /*1280*/  LDC.64 R2, c[0x0][0xd18] ;  /* 0x00034600ff027b82 */ /* 0x000eb00000000a00 */
[----:B------:R-:W3:Y:S08]  /*1290*/  LDC R6, c[0x0][0xd20] ;  /* 0x00034800ff067b82 */ /* 0x000ef00000000800 */
[----:B------:R-:W4:Y:S01]  /*12a0*/  LDC R7, c[0x0][0xd0c] ;  /* 0x00034300ff077b82 */ /* 0x000f220000000800 */
[----:B-1----:R-:W-:-:S05]  /*12b0*/  IMAD.HI.U32 R4, R4, UR11, RZ ;  /* 0x0000000b04047c27 */ /* 0x002fca000f8e00ff */
[----:B------:R-:W-:Y:S01]  /*12c0*/  SHF.R.U32.HI R4, RZ, R5, R4 ;  /* 0x00000005ff047219 */ /* 0x000fe20000011604 */
[----:B--2---:R-:W-:Y:S01]  /*12d0*/  IMAD.HI.U32 R3, R24, R3, RZ ;  /* 0x0000000318037227 */ /* 0x004fe200078e00ff */
[----:B------:R-:W-:-:S04]  /*12e0*/  ISETP.NE.AND P0, PT, R2, 0x1, PT ;  /* 0x000000010200780c */ /* 0x000fc80003f05270 */
[----:B---3--:R-:W-:Y:S01]  /*12f0*/  SHF.R.U32.HI R5, RZ, R6, R3 ;  /* 0x00000006ff057219 */ /* 0x008fe20000011603 */
[----:B------:R-:W-:Y:S01]  /*1300*/  IMAD.U32 R3, RZ, RZ, UR11 ;  /* 0x0000000bff037e24 */ /* 0x000fe2000f8e00ff */
[----:B----4-:R-:W-:-:S04]  /*1310*/  ISETP.NE.AND P1, PT, R7, 0x1, PT ;  /* 0x000000010700780c */ /* 0x010fc80003f25270 */
[----:B------:R-:W-:Y:S02]  /*1320*/  SEL R3, R3, R4, !P1 ;  /* 0x0000000403037207 */ /* 0x000fe40004800000 */
[----:B------:R-:W-:-:S05]  /*1330*/  SEL R4, R24, R5, !P0 ;  /* 0x0000000518047207 */ /* 0x000fca0004000000 */
[----:B------:R-:W-:Y:S02]  /*1340*/  IMAD.IADD R6, R4, 0x1, -R3 ;  /* 0x0000000104067824 */ /* 0x000fe400078e0a03 */
[----:B------:R-:W-:Y:S02]  /*1350*/  IMAD.IADD R3, R3, 0x1, -R4 ;  /* 0x0000000103037824 */ /* 0x000fe400078e0a04 */
[----:B------:R-:W-:Y:S02]  /*1360*/  IMAD R6, R6, R7, UR11 ;  /* 0x0000000b06067e24 */ /* 0x000fe4000f8e0207 */
[----:B------:R-:W-:-:S03]  /*1370*/  IMAD R24, R3, R2, R24 ;  /* 0x0000000203187224 */ /* 0x000fc600078e0218 */
[----:B------:R-:W-:-:S15]  /*1380*/  R2UR UR11, R6 ;  /* 0x00000000060b72ca */ /* 0x000fde00000e0000 */
.L_x_16:
[----:B------:R-:W1:Y:S01]  /*1390*/  LDCU UR5, c[0x0][0x38c] ;  /* 0x00007180ff0577ac */ /* 0x000e620008000800 */
[----:B------:R-:W2:Y:S08]  /*13a0*/  S2UR UR37, SR_CgaCtaId ;  /* 0x00000000002579c3 */ /* 0x000eb00000008800 */
[----:B------:R-:W-:Y:S01]  /*13b0*/  BAR.SYNC.DEFER_BLOCKING 0x0 ;  /* 0x0000000000007b1d */ /* 0x000fe20000010000 */
[----:B------:R-:W-:Y:S01]  /*13c0*/  ISETP.NE.OR P4, PT, R0, 0x2, !P4 ;  /* 0x000000020000780c */ /* 0x000fe20006785670 */
[----:B------:R-:W-:Y:S01]  /*13d0*/  UISETP.NE.AND UP1, UPT, UR8, 0x2, UPT ;  /* 0x000000020800788c */ /* 0x000fe2000bf25270 */
[----:B------:R-:W-:-:S05]  /*13e0*/  LOP3.LUT R0, R103, 0x1f, RZ, 0xc0, !PT ;  /* 0x0000001f67007812 */ /* 0x000fca00078ec0ff */
[----:B------:R-:W3:Y:S01]  /*13f0*/  LDC R2, c[0x0][0xd24] ;  /* 0x00034900ff027b82 */ /* 0x000ee20000000800 */
[----:B-1----:R-:W-:-:S04]  /*1400*/  UIADD3 UR5, UPT, UPT, UR5, 0x7f, URZ ;  /* 0x0000007f05057890 */ /* 0x002fc8000fffe0ff */
[----:B------:R-:W-:-:S04]  /*1410*/  USHF.R.S32.HI UR4, URZ, 0x1f, UR5 ;  /* 0x0000001fff047899 */ /* 0x000fc80008011405 */
[----:B------:R-:W-:-:S04]  /*1420*/  ULEA.HI UR4, UR4, UR5, URZ, 0x7 ;  /* 0x0000000504047291 */ /* 0x000fc8000f8f38ff */
[----:B------:R-:W-:Y:S01]  /*1430*/  USHF.R.S32.HI UR14, URZ, 0x7, UR4 ;  /* 0x00000007ff0e7899 */ /* 0x000fe20008011404 */
[----:B--2---:R-:W-:Y:S11]  /*1440*/  BRA.U UP1, `(.L_x_17) ;  /* 0x0000000d01c07547 */ /* 0x004ff6000b800000 */
[----:B------:R-:W1:Y:S01]  /*1450*/  LDC R3, c[0x0][0x370] ;  /* 0x0000dc00ff037b82 */ /* 0x000e620000000800 */
[----:B------:R-:W-:Y:S01]  /*1460*/  PLOP3.LUT P1, PT, PT, PT, UP2, 0x80, 0x8 ;  /* 0x000000000008781c */ /* 0x000fe20003f2f028 */
[----:B------:R-:W-:Y:S01]  /*1470*/  UISETP.LT.AND UP0, UPT, UR14, 0x1, UPT ;  /* 0x000000010e00788c */ /* 0x000fe2000bf01270 */
[----:B------:R-:W-:Y:S01]  /*1480*/  IMAD.MOV.U32 R16, RZ, RZ, 0x1 ;  /* 0x00000001ff107424 */ /* 0x000fe200078e00ff */
[----:B------:R-:W-:Y:S02]  /*1490*/  CS2R R14, SRZ ;  /* 0x00000000000e7805 */ /* 0x000fe4000001ff00 */
[----:B------:R-:W-:Y:S01]  /*14a0*/  PLOP3.LUT P1, PT, P1, PT, PT, 0x8, 0x80 ;  /* 0x000000000080781c */ /* 0x000fe20000f2e170 */
[----:B------:R-:W-:Y:S01]  /*14b0*/  IMAD.MOV.U32 R13, RZ, RZ, RZ ;  /* 0x000000ffff0d7224 */ /* 0x000fe200078e00ff */
[----:B------:R-:W2:Y:S01]  /*14c0*/  LDCU.64 UR30, c[0x0][0x348] ;  /* 0x00006900ff1e77ac */ /* 0x000ea20008000a00 */
[----:B------:R-:W4:Y:S01]  /*14d0*/  S2UR UR4, SR_CgaCtaId ;  /* 0x00000000000479c3 */ /* 0x000f220000008800 */
[----:B------:R-:W-:Y:S01]  /*14e0*/  IMAD.MOV.U32 R12, RZ, RZ, 0x1 ;  /* 0x00000001ff0c7424 */ /* 0x000fe200078e00ff */
[----:B------:R-:W-:Y:S01]  /*14f0*/  USEL UR14, UR14, 0x1, !UP0 ;  /* 0x000000010e0e7887 */ /* 0x000fe2000c000000 */
[----:B------:R-:W-:Y:S01]  /*1500*/  UMOV UR7, URZ ;  /* 0x000000ff00077c82 */ /* 0x000fe20008000000 */
[----:B------:R-:W-:-:S04]  /*1510*/  UMOV UR6, 0x400 ;  /* 0x0000040000067882 */ /* 0x000fc80000000000 */
[----:B------:R-:W1:Y:S06]  /*1520*/  LDC R0, c[0x0][0x374] ;  /* 0x0000dd00ff007b82 */ /* 0x000e6c0000000800 */
.L_x_27:
[----:B------:R-:W-:-:S03]  /*1530*/  UISETP.NE.AND UP0, UPT, UR37, URZ, UPT ;  /* 0x000000ff2500728c */ /* 0x000fc6000bf05270 */
[----:B----4-:R-:W-:Y:S02]  /*1540*/  UMOV UR37, UR4 ;  /* 0x0000000400257c82 */ /* 0x010fe40008000000 */
[----:B------:R-:W-:-:S04]  /*1550*/  ULEA UR5, UR37, UR6, 0x18 ;  /* 0x0000000625057291 */ /* 0x000fc8000f8ec0ff */
[----:B------:R-:W-:Y:S08]  /*1560*/  BRA.U UP0, `(.L_x_18) ;  /* 0x0000000100347547 */ /* 0x000ff0000b800000 */
[----:B------:R-:W4:Y:S01]  /*1570*/  S2R R4, SR_CgaCtaId ;  /* 0x0000000000047919 */ /* 0x000f220000008800 */
[----:B------:R-:W-:-:S04]  /*1580*/  MOV R5, 0x400 ;  /* 0x0000040000057802 */ /* 0x000fc80000000f00 */
[----:B----4-:R-:W-:Y:S02]  /*1590*/  LEA R4, R4, R5, 0x18 ;  /* 0x0000000504047211 */ /* 0x010fe400078ec0ff */
[----:B------:R-:W-:-:S03]  /*15a0*/  SHF.L.U32 R5, R12, 0x1f, RZ ;  /* 0x0000001f0c057819 */ /* 0x000fc600000006ff */
[----:B------:R-:W-:-:S04]  /*15b0*/  IMAD R4, R13, 0x8, R4 ;  /* 0x000000080d047824 */ /* 0x000fc800078e0204 */
[----:B------:R-:W4:Y:S02]  /*15c0*/  SYNCS.PHASECHK.TRANS64.TRYWAIT P0, [R4+URZ+0x100], R5 ;  /* 0x00010005040075a7 */ /* 0x000f2400080011ff */
[----:B----4-:R-:W-:Y:S05]  /*15d0*/  @!P0 BRA `(.L_x_19) ;  /* 0x0000007c00cc8947 */ /* 0x010fea0003800000 */
.L_x_123:
[----:B------:R1:W-:Y:S01]  /*15e0*/  SYNCS.ARRIVE.TRANS64.A1T0 RZ, [R4+URZ+0xf0], RZ ;  /* 0x0000f0ff04ff79a7 */ /* 0x0003e200081000ff */
[----:B------:R-:W-:-:S05]  /*15f0*/  VIADD R13, R13, 0x1 ;  /* 0x000000010d0d7836 */ /* 0x000fca0000000000 */
[----:B------:R-:W-:-:S04]  /*1600*/  ISETP.NE.AND P0, PT, R13, 0x2, PT ;  /* 0x000000020d00780c */ /* 0x000fc80003f05270 */
[----:B----4-:R-:W-:Y:S02]  /*1610*/  SEL R5, RZ, 0x1, P0 ;  /* 0x00000001ff057807 */ /* 0x010fe40000000000 */
[----:B------:R-:W-:Y:S02]  /*1620*/  SEL R13, R13, RZ, P0 ;  /* 0x000000ff0d0d7207 */ /* 0x000fe40000000000 */
[----:B------:R-:W-:-:S07]  /*1630*/  LOP3.LUT R12, R12, R5, RZ, 0x3c, !PT ;  /* 0x000000050c0c7212 */ /* 0x000fce00078e3cff */
.L_x_18:
[----:B------:R-:W-:Y:S01]  /*1640*/  ULEA UR8, UR7, UR5, 0x3 ;  /* 0x0000000507087291 */ /* 0x000fe2000f8e18ff */
[----:B-1----:R-:W-:-:S08]  /*1650*/  SHF.L.U32 R4, R16, 0x1f, RZ ;  /* 0x0000001f10047819 */ /* 0x002fd000000006ff */
[----:B------:R1:W4:Y:S02]  /*1660*/  SYNCS.PHASECHK.TRANS64.TRYWAIT P0, [UR8+0x30], R4 ;  /* 0x00003004ff0075a7 */ /* 0x0003240008001108 */
[----:B------:R-:W2:Y:S02]  /*1670*/  LDCU UR8, c[0x0][0x38c] ;  /* 0x00007180ff0877ac */ /* 0x000ea40008000800 */
[----:B--2---:R-:W-:-:S09]  /*1680*/  UISETP.GE.AND UP0, UPT, UR8, 0x1, UPT ;  /* 0x000000010800788c */ /* 0x004fd2000bf06270 */
[----:B-1----:R-:W-:Y:S05]  /*1690*/  BRA.U !UP0, `(.L_x_20) ;  /* 0x0000000108c07547 */ /* 0x002fea000b800000 */
[----:B------:R-:W-:Y:S01]  /*16a0*/  R2UR UR19, R24 ;  /* 0x00000000181372ca */ /* 0x000fe200000e0000 */
[----:B------:R-:W-:Y:S01]  /*16b0*/  UIADD3 UR28, UP2, UPT, UR30, 0x80, URZ ;  /* 0x000000801e1c7890 */ /* 0x000fe2000ff5e0ff */
[----:B------:R-:W-:Y:S01]  /*16c0*/  @!P4 MOV R5, 0x6800 ;  /* 0x000068000005c802 */ /* 0x000fe20000000f00 */
[----:B------:R-:W-:Y:S02]  /*16d0*/  UIADD3 UR26, UP1, UPT, UR30, 0x280, URZ ;  /* 0x000002801e1a7890 */ /* 0x000fe4000ff3e0ff */
[----:B------:R-:W-:Y:S02]  /*16e0*/  UIADD3 UR24, UP0, UPT, UR30, 0x180, URZ ;  /* 0x000001801e187890 */ /* 0x000fe4000ff1e0ff */
[----:B------:R-:W-:Y:S02]  /*16f0*/  USHF.L.U32 UR35, UR11, 0x7, URZ ;  /* 0x000000070b237899 */ /* 0x000fe400080006ff */
[----:B------:R-:W-:Y:S02]  /*1700*/  UIADD3.X UR29, UPT, UPT, URZ, UR31, URZ, UP2, !UPT ;  /* 0x0000001fff1d7290 */ /* 0x000fe400097fe4ff */
[----:B------:R-:W-:-:S02]  /*1710*/  UIADD3.X UR27, UPT, UPT, URZ, UR31, URZ, UP1, !UPT ;  /* 0x0000001fff1b7290 */ /* 0x000fc40008ffe4ff */
[----:B------:R-:W-:Y:S02]  /*1720*/  UIADD3.X UR25, UPT, UPT, URZ, UR31, URZ, UP0, !UPT ;  /* 0x0000001fff197290 */ /* 0x000fe400087fe4ff */
[----:B------:R-:W-:Y:S01]  /*1730*/  USHF.L.U32 UR19, UR19, 0x7, URZ ;  /* 0x0000000713137899 */ /* 0x000fe200080006ff */
[----:B------:R-:W-:Y:S01]  /*1740*/  UMOV UR15, UR7 ;  /* 0x00000007000f7c82 */ /* 0x000fe20008000000 */
[----:B------:R-:W-:Y:S01]  /*1750*/  UMOV UR12, URZ ;  /* 0x000000ff000c7c82 */ /* 0x000fe20008000000 */
[----:B------:R-:W-:-:S09]  /*1760*/  UMOV UR10, URZ ;  /* 0x000000ff000a7c82 */ /* 0x000fd20008000000 */
.L_x_23:
[----:B------:R-:W-:Y:S01]  /*1770*/  ULEA UR33, UR15, UR5, 0x3 ;  /* 0x000000050f217291 */ /* 0x000fe2000f8e18ff */
[----:B-1--4-:R-:W-:Y:S11]  /*1780*/  @P0 BRA `(.L_x_21) ;  /* 0x00000000000c0947 */ /* 0x012ff60003800000 */
[----:B------:R-:W-:-:S04]  /*1790*/  SHF.L.U32 R7, R16, 0x1f, RZ ;  /* 0x0000001f10077819 */ /* 0x000fc800000006ff */
[----:B------:R-:W1:Y:S02]  /*17a0*/  SYNCS.PHASECHK.TRANS64.TRYWAIT P0, [UR33+0x30], R7 ;  /* 0x00003007ff0075a7 */ /* 0x000e640008001121 */
[----:B-1----:R-:W-:Y:S05]  /*17b0*/  @!P0 BRA `(.L_x_22) ;  /* 0x0000007c00688947 */ /* 0x002fea0003800000 */
.L_x_21:
[----:B------:R-:W-:Y:S01]  /*17c0*/  UIADD3 UR7, UPT, UPT, UR15, 0x1, URZ ;  /* 0x000000010f077890 */ /* 0x000fe2000fffe0ff */
[----:B------:R2:W-:Y:S01]  /*17d0*/  @!P4 SYNCS.ARRIVE.TRANS64 RZ, [UR33], R5 ;  /* 0x00000005ffffc9a7 */ /* 0x0005e20008000021 */
[----:B------:R-:W-:Y:S02]  /*17e0*/  ULEA UR32, UR15, UR5, 0xd ;  /* 0x000000050f207291 */ /* 0x000fe4000f8e68ff */
[----:B------:R-:W-:Y:S02]  /*17f0*/  UISETP.NE.AND UP0, UPT, UR7, 0x6, UPT ;  /* 0x000000060700788c */ /* 0x000fe4000bf05270 */
[----:B------:R-:W-:Y:S02]  /*1800*/  ULEA UR16, UR15, UR5, 0xe ;  /* 0x000000050f107291 */ /* 0x000fe4000f8e70ff */
[----:B------:R-:W-:Y:S02]  /*1810*/  USEL UR9, URZ, 0x1, UP0 ;  /* 0x00000001ff097887 */ /* 0x000fe40008000000 */
[----:B------:R-:W-:-:S02]  /*1820*/  USEL UR7, UR7, URZ, UP0 ;  /* 0x000000ff07077287 */ /* 0x000fc40008000000 */
[----:B------:R-:W-:Y:S02]  /*1830*/  USHF.L.U32 UR34, UR12, 0x6, URZ ;  /* 0x000000060c227899 */ /* 0x000fe400080006ff */
[----:B------:R-:W-:Y:S01]  /*1840*/  ULEA UR8, UR7, UR5, 0x3 ;  /* 0x0000000507087291 */ /* 0x000fe2000f8e18ff */
[----:B------:R-:W-:Y:S01]  /*1850*/  LOP3.LUT R16, R16, UR9, RZ, 0x3c, !PT ;  /* 0x0000000910107c12 */ /* 0x000fe2000f8e3cff */
[----:B------:R-:W-:Y:S02]  /*1860*/  UIADD3 UR32, UPT, UPT, UR32, 0x10400, URZ ;  /* 0x0001040020207890 */ /* 0x000fe4000fffe0ff */
[----:B------:R-:W-:Y:S01]  /*1870*/  USHF.L.U32 UR18, UR12, 0x7, URZ ;  /* 0x000000070c127899 */ /* 0x000fe200080006ff */
[----:B-1----:R-:W-:Y:S01]  /*1880*/  SHF.L.U32 R4, R16, 0x1f, RZ ;  /* 0x0000001f10047819 */ /* 0x002fe200000006ff */
[----:B------:R-:W-:Y:S01]  /*1890*/  UIADD3 UR16, UPT, UPT, UR16, 0x1c400, URZ ;  /* 0x0001c40010107890 */ /* 0x000fe2000fffe0ff */
[----:B------:R-:W-:Y:S02]  /*18a0*/  UMOV UR22, 0x0 ;  /* 0x0000000000167882 */ /* 0x000fe40000000000 */
[----:B------:R2:W1:Y:S01]  /*18b0*/  SYNCS.PHASECHK.TRANS64.TRYWAIT P0, [UR8+0x30], R4 ;  /* 0x00003004ff0075a7 */ /* 0x0004620008001108 */
[----:B------:R-:W-:Y:S01]  /*18c0*/  ULEA UR8, UR15, UR5, 0xb ;  /* 0x000000050f087291 */ /* 0x000fe2000f8e58ff */
[----:B------:R-:W-:Y:S01]  /*18d0*/  UMOV UR23, 0x10000000 ;  /* 0x1000000000177882 */ /* 0x000fe20000000000 */
[----:B------:R-:W-:-:S02]  /*18e0*/  UMOV UR17, UR33 ;  /* 0x0000002100117c82 */ /* 0x000fc40008000000 */
[----:B------:R-:W-:Y:S01]  /*18f0*/  UIADD3 UR8, UPT, UPT, UR8, 0x34400, URZ ;  /* 0x0003440008087890 */ /* 0x000fe2000fffe0ff */
[----:B------:R-:W-:Y:S01]  /*1900*/  UTMALDG.3D [UR32], [UR28], desc[UR22] ;  /* 0x000016201c0075b4 */ /* 0x000fe20008011000 */
[----:B------:R-:W-:Y:S01]  /*1910*/  UMOV UR20, UR36 ;  /* 0x0000002400147c82 */ /* 0x000fe20008000000 */
[----:B------:R-:W-:Y:S01]  /*1920*/  UMOV UR13, UR36 ;  /* 0x00000024000d7c82 */ /* 0x000fe20008000000 */
[----:B------:R-:W-:Y:S01]  /*1930*/  UMOV UR9, UR33 ;  /* 0x0000002100097c82 */ /* 0x000fe20008000000 */
[----:B------:R-:W-:Y:S01]  /*1940*/  UMOV UR15, UR7 ;  /* 0x00000007000f7c82 */ /* 0x000fe20008000000 */
[----:B------:R-:W-:Y:S03]  /*1950*/  UTMALDG.3D [UR16], [UR26], desc[UR22] ;  /* 0x000016101a0075b4 */ /* 0x000fe60008011000 */
[----:B------:R4:W-:Y:S02]  /*1960*/  UTMALDG.4D [UR8], [UR24], desc[UR22] ;  /* 0x00001608180075b4 */ /* 0x0009e40008019000 */
[----:B----4-:R-:W-:-:S04]  /*1970*/  UIADD3 UR12, UPT, UPT, UR12, 0x1, URZ ;  /* 0x000000010c0c7890 */ /* 0x010fc8000fffe0ff */
[----:B------:R-:W-:-:S09]  /*1980*/  UISETP.NE.AND UP0, UPT, UR12, UR14, UPT ;  /* 0x0000000e0c00728c */ /* 0x000fd2000bf05270 */
[----:B--2---:R-:W-:Y:S05]  /*1990*/  BRA.U UP0, `(.L_x_23) ;  /* 0xfffffffd00747547 */ /* 0x004fea000b83ffff */
.L_x_20:
[----:B------:R-:W-:Y:S01]  /*19a0*/  LEA R8, R15, UR5, 0x3 ;  /* 0x000000050f087c11 */ /* 0x000fe2000f8e18ff */
[----:B------:R-:W-:Y:S01]  /*19b0*/  @!P1 SYNCS.ARRIVE.TRANS64.A1T0 RZ, [UR5+0xa8], RZ ;  /* 0x0000a8ffffff99a7 */ /* 0x000fe20008100005 */
[----:B------:R-:W-:Y:S01]  /*19c0*/  SHF.L.U32 R5, R14, 0x1f, RZ ;  /* 0x0000001f0e057819 */ /* 0x000fe200000006ff */
[----:B------:R-:W-:-:S03]  /*19d0*/  NOP ;  /* 0x0000000000007918 */ /* 0x000fc60000000000 */
[----:B-1--4-:R-:W1:Y:S01]  /*19e0*/  SYNCS.PHASECHK.TRANS64.TRYWAIT P0, [R8+URZ+0xb0], R5 ;  /* 0x0000b005080075a7 */ /* 0x012e6200080011ff */
[----:B------:R-:W-:Y:S01]  /*19f0*/  LEA R4, R15, UR5, 0x4 ;  /* 0x000000050f047c11 */ /* 0x000fe2000f8e20ff */
[----:B-1----:R-:W-:Y:S06]  /*1a00*/  @!P0 BRA `(.L_x_24) ;  /* 0x0000007800ec8947 */ /* 0x002fec0003800000 */
.L_x_125:
[----:B-1----:R-:W1:Y:S01]  /*1a10*/  LDS.128 R4, [R4+0x120] ;  /* 0x0001200004047984 */ /* 0x002e620000000c00 */
[----:B---3--:R-:W-:Y:S01]  /*1a20*/  ISETP.GE.AND P0, PT, R2, 0x1, PT ;  /* 0x000000010200780c */ /* 0x008fe20003f06270 */
[----:B------:R-:W-:Y:S01]  /*1a30*/  VIADD R8, R8, 0xc0 ;  /* 0x000000c008087836 */ /* 0x000fe20000000000 */
[----:B------:R-:W-:Y:S01]  /*1a40*/  @!PT LDS RZ, [RZ] ;  /* 0x00000000fffff984 */ /* 0x000fe20000000800 */
[----:B------:R-:W-:Y:S01]  /*1a50*/  @!PT LDS RZ, [RZ] ;  /* 0x00000000fffff984 */ /* 0x000fe20000000800 */
[----:B------:R-:W-:Y:S01]  /*1a60*/  @!PT LDS RZ, [RZ] ;  /* 0x00000000fffff984 */ /* 0x000fe20000000800 */
[----:B------:R-:W-:Y:S01]  /*1a70*/  @!PT LDS RZ, [RZ] ;  /* 0x00000000fffff984 */ /* 0x000fe20000000800 */
[----:B------:R2:W-:Y:S06]  /*1a80*/  MEMBAR.ALL.CTA ;  /* 0x0000000000007992 */ /* 0x0005ec0000008000 */
[----:B--2---:R-:W2:Y:S01]  /*1a90*/  FENCE.VIEW.ASYNC.S ;  /* 0x00000000000073c6 */ /* 0x004ea20000000000 */
[----:B------:R-:W-:-:S04]  /*1aa0*/  PRMT R8, RZ, 0x654, R8 ;  /* 0x00000654ff087816 */ /* 0x000fc80000000008 */
[----:B--2---:R2:W-:Y:S01]  /*1ab0*/  SYNCS.ARRIVE.TRANS64.RED.A1T0 RZ, [R8+URZ], RZ ;  /* 0x000000ff08ff79a7 */ /* 0x0045e200081004ff */
[----:B-1----:R-:W-:-:S13]  /*1ac0*/  LOP3.LUT P2, RZ, R6, 0x1, RZ, 0xc0, !PT ;  /* 0x0000000106ff7812 */ /* 0x002fda000784c0ff */
[----:B------:R-:W-:Y:S01]  /*1ad0*/  @P2 SHF.R.U32.HI R9, RZ, 0x10, R5 ;  /* 0x00000010ff092819 */ /* 0x000fe20000011605 */
[----:B------:R-:W-:Y:S01]  /*1ae0*/  VOTEU.ANY UP0, P2 ;  /* 0x0000000000ff7886 */ /* 0x000fe20001000100 */
[----:B------:R-:W-:Y:S02]  /*1af0*/  @P2 MOV R11, R4 ;  /* 0x00000004000b2202 */ /* 0x000fe40000000f00 */
[----:B------:R-:W-:Y:S02]  /*1b00*/  @P2 R2UR.BROADCAST UR8, R9 ;  /* 0x00000000090822ca */ /* 0x000fe400008e0000 */
[----:B------:R-:W-:-:S11]  /*1b10*/  @P2 LOP3.LUT R10, R5, 0xffff, RZ, 0xc0, !PT ;  /* 0x0000ffff050a2812 */ /* 0x000fd600078ec0ff */
[----:B------:R-:W-:Y:S01]  /*1b20*/  @UP0 UMOV UR36, UR8 ;  /* 0x0000000800240c82 */ /* 0x000fe20008000000 */
[----:B--2---:R-:W-:Y:S05]  /*1b30*/  @!P0 BRA `(.L_x_25) ;  /* 0x0000000000b88947 */ /* 0x004fea0003800000 */
[----:B------:R-:W1:Y:S01]  /*1b40*/  LDC.64 R6, c[0x0][0xd18] ;  /* 0x00034600ff067b82 */ /* 0x000e620000000a00 */
[----:B------:R-:W-:-:S07]  /*1b50*/  ISETP.NE.AND P3, PT, R2, 0x1, PT ;  /* 0x000000010200780c */ /* 0x000fce0003f65270 */
[----:B------:R-:W2:Y:S08]  /*1b60*/  LDC.64 R8, c[0x0][0xd10] ;  /* 0x00034400ff087b82 */ /* 0x000eb00000000a00 */
[----:B------:R-:W3:Y:S08]  /*1b70*/  LDC R17, c[0x0][0xd20] ;  /* 0x00034800ff117b82 */ /* 0x000ef00000000800 */
[----:B------:R-:W4:Y:S01]  /*1b80*/  LDC R18, c[0x0][0xd0c] ;  /* 0x00034300ff127b82 */ /* 0x000f220000000800 */
[----:B-1----:R-:W-:Y:S01]  /*1b90*/  IMAD.HI.U32 R22, R0, R7, RZ ;  /* 0x0000000700167227 */ /* 0x002fe200078e00ff */
[----:B------:R-:W-:-:S06]  /*1ba0*/  ISETP.NE.AND P0, PT, R6, 0x1, PT ;  /* 0x000000010600780c */ /* 0x000fcc0003f05270 */
[----:B------:R-:W1:Y:S01]  /*1bb0*/  LDC.64 R4, c[0x0][0xd28] ;  /* 0x00034a00ff047b82 */ /* 0x000e620000000a00 */
[----:B--2---:R-:W-:-:S04]  /*1bc0*/  IMAD.HI.U32 R20, R3, R8, RZ ;  /* 0x0000000803147227 */ /* 0x004fc800078e00ff */
[----:B------:R-:W-:Y:S01]  /*1bd0*/  IMAD.HI.U32 R24, R11, R8, RZ ;  /* 0x000000080b187227 */ /* 0x000fe200078e00ff */
[----:B------:R-:W-:Y:S02]  /*1be0*/  SHF.R.U32.HI R20, RZ, R9, R20 ;  /* 0x00000009ff147219 */ /* 0x000fe40000011614 */
[----:B---3--:R-:W-:Y:S01]  /*1bf0*/  SHF.R.U32.HI R19, RZ, R17, R22 ;  /* 0x00000011ff137219 */ /* 0x008fe20000011616 */
[----:B------:R-:W-:Y:S01]  /*1c00*/  IMAD.HI.U32 R22, R10, R7, RZ ;  /* 0x000000070a167227 */ /* 0x000fe200078e00ff */
[----:B------:R-:W-:Y:S02]  /*1c10*/  SHF.R.U32.HI R24, RZ, R9, R24 ;  /* 0x00000009ff187219 */ /* 0x000fe40000011618 */
[----:B------:R-:W-:Y:S02]  /*1c20*/  SEL R19, R0, R19, !P0 ;  /* 0x0000001300137207 */ /* 0x000fe40004000000 */
[----:B------:R-:W-:Y:S02]  /*1c30*/  SHF.R.U32.HI R17, RZ, R17, R22 ;  /* 0x00000011ff117219 */ /* 0x000fe40000011616 */
[----:B----4-:R-:W-:-:S02]  /*1c40*/  ISETP.NE.AND P1, PT, R18, 0x1, PT ;  /* 0x000000011200780c */ /* 0x010fc40003f25270 */
[----:B------:R-:W-:Y:S02]  /*1c50*/  SEL R17, R10, R17, !P0 ;  /* 0x000000110a117207 */ /* 0x000fe40004000000 */
[----:B------:R-:W-:Y:S02]  /*1c60*/  SEL R21, R3, R20, !P1 ;  /* 0x0000001403157207 */ /* 0x000fe40004800000 */
[----:B------:R-:W-:Y:S01]  /*1c70*/  SEL R7, R11, R24, !P1 ;  /* 0x000000180b077207 */ /* 0x000fe20004800000 */
[----:B-1----:R-:W-:Y:S01]  /*1c80*/  IMAD.HI.U32 R20, R19, R4, RZ ;  /* 0x0000000413147227 */ /* 0x002fe200078e00ff */
[----:B------:R-:W-:-:S03]  /*1c90*/  IADD3 R9, PT, PT, -R17, RZ, RZ ;  /* 0x000000ff11097210 */ /* 0x000fc60007ffe1ff */
[----:B------:R-:W-:Y:S01]  /*1ca0*/  IMAD.HI.U32 R8, R21, R4, RZ ;  /* 0x0000000415087227 */ /* 0x000fe200078e00ff */
[----:B------:R-:W-:-:S03]  /*1cb0*/  @P3 SHF.R.U32.HI R19, RZ, R5, R20 ;  /* 0x00000005ff133219 */ /* 0x000fc60000011614 */
[----:B------:R-:W-:Y:S01]  /*1cc0*/  IMAD R9, R6, R9, R10 ;  /* 0x0000000906097224 */ /* 0x000fe200078e020a */
        /* <DEDUP_REMOVED lines=12> */
[----:B------:R-:W-:-:S05]  /*1d90*/  @!P0 SEL R5, R7, R20, !P3 ;  /* 0x0000001407058207 */ /* 0x000fca0005800000 */
[--C-:B------:R-:W-:Y:S02]  /*1da0*/  @!P0 IMAD.IADD R8, R8, 0x1, -R5.reuse ;  /* 0x0000000108088824 */ /* 0x100fe400078e0a05 */
[----:B------:R-:W-:Y:S01]  /*1db0*/  @!P0 IMAD R5, R4, R21, R5 ;  /* 0x0000001504058224 */ /* 0x000fe200078e0205 */
[----:B------:R-:W-:Y:S01]  /*1dc0*/  IADD3 R4, PT, PT, -R7, RZ, RZ ;  /* 0x000000ff07047210 */ /* 0x000fe20007ffe1ff */
[----:B------:R-:W-:Y:S02]  /*1dd0*/  @!P0 IMAD R17, R2, R8, R7 ;  /* 0x0000000802118224 */ /* 0x000fe400078e0207 */
[----:B------:R-:W-:Y:S02]  /*1de0*/  @!P0 IMAD.MOV.U32 R7, RZ, RZ, R5 ;  /* 0x000000ffff078224 */ /* 0x000fe400078e0005 */
[----:B------:R-:W-:Y:S02]  /*1df0*/  IMAD R4, R18, R4, R11 ;  /* 0x0000000412047224 */ /* 0x000fe400078e020b */
[----:B------:R-:W-:-:S02]  /*1e00*/  IMAD R10, R17, R6, R9 ;  /* 0x00000006110a7224 */ /* 0x000fc400078e0209 */
[----:B------:R-:W-:Y:S02]  /*1e10*/  IMAD R11, R7, R18, R4 ;  /* 0x00000012070b7224 */ /* 0x000fe400078e0204 */
.L_x_25:
[----:B------:R-:W1:Y:S02]  /*1e20*/  LDCU UR8, c[0x0][0xd30] ;  /* 0x0001a600ff0877ac */ /* 0x000e640008000800 */
[----:B-1----:R-:W-:-:S09]  /*1e30*/  UISETP.NE.AND UP0, UPT, UR8, 0x1, UPT ;  /* 0x000000010800788c */ /* 0x002fd2000bf05270 */
[----:B------:R-:W-:Y:S05]  /*1e40*/  BRA.U UP0, `(.L_x_26) ;  /* 0x0000000100407547 */ /* 0x000fea000b800000 */
[----:B------:R-:W1:Y:S08]  /*1e50*/  LDC.64 R6, c[0x0][0xd10] ;  /* 0x00034400ff067b82 */ /* 0x000e700000000a00 */
[----:B------:R-:W2:Y:S08]  /*1e60*/  LDC.64 R4, c[0x0][0xd18] ;  /* 0x00034600ff047b82 */ /* 0x000eb00000000a00 */
[----:B------:R-:W3:Y:S08]  /*1e70*/  LDC R8, c[0x0][0xd20] ;  /* 0x00034800ff087b82 */ /* 0x000ef00000000800 */
[----:B------:R-:W4:Y:S01]  /*1e80*/  LDC R18, c[0x0][0xd0c] ;  /* 0x00034300ff127b82 */ /* 0x000f220000000800 */
[----:B-1----:R-:W-:-:S05]  /*1e90*/  IMAD.HI.U32 R6, R11, R6, RZ ;  /* 0x000000060b067227 */ /* 0x002fca00078e00ff */
[----:B------:R-:W-:Y:S01]  /*1ea0*/  SHF.R.U32.HI R6, RZ, R7, R6 ;  /* 0x00000007ff067219 */ /* 0x000fe20000011606 */
[----:B--2---:R-:W-:Y:S01]  /*1eb0*/  IMAD.HI.U32 R5, R10, R5, RZ ;  /* 0x000000050a057227 */ /* 0x004fe200078e00ff */
[----:B------:R-:W-:-:S04]  /*1ec0*/  ISETP.NE.AND P0, PT, R4, 0x1, PT ;  /* 0x000000010400780c */ /* 0x000fc80003f05270 */
[----:B---3--:R-:W-:-:S04]  /*1ed0*/  SHF.R.U32.HI R5, RZ, R8, R5 ;  /* 0x00000008ff057219 */ /* 0x008fc80000011605 */
[----:B------:R-:W-:Y:S02]  /*1ee0*/  SEL R5, R10, R5, !P0 ;  /* 0x000000050a057207 */ /* 0x000fe40004000000 */
[----:B----4-:R-:W-:-:S04]  /*1ef0*/  ISETP.NE.AND P1, PT, R18, 0x1, PT ;  /* 0x000000011200780c */ /* 0x010fc80003f25270 */
[----:B------:R-:W-:-:S05]  /*1f00*/  SEL R6, R11, R6, !P1 ;  /* 0x000000060b067207 */ /* 0x000fca0004800000 */
[----:B------:R-:W-:Y:S02]  /*1f10*/  IMAD.IADD R7, R5, 0x1, -R6 ;  /* 0x0000000105077824 */ /* 0x000fe400078e0a06 */
[----:B------:R-:W-:Y:S02]  /*1f20*/  IMAD.IADD R5, R6, 0x1, -R5 ;  /* 0x0000000106057824 */ /* 0x000fe400078e0a05 */
[----:B------:R-:W-:Y:S02]  /*1f30*/  IMAD R11, R7, R18, R11 ;  /* 0x00000012070b7224 */ /* 0x000fe400078e020b */
[----:B------:R-:W-:-:S07]  /*1f40*/  IMAD R10, R5, R4, R10 ;  /* 0x00000004050a7224 */ /* 0x000fce00078e020a */
.L_x_26:
[----:B------:R-:W-:Y:S01]  /*1f50*/  VIADD R15, R15, 0x1 ;  /* 0x000000010f0f7836 */ /* 0x000fe20000000000 */
[----:B------:R-:W-:Y:S01]  /*1f60*/  PLOP3.LUT P1, PT, PT, PT, PT, 0x80, 0x8 ;  /* 0x000000000008781c */ /* 0x000fe20003f2f070 */
[----:B------:R-:W-:Y:S02]  /*1f70*/  IMAD.IADD R4, R11, 0x1, R88 ;  /* 0x000000010b047824 */ /* 0x000fe400078e0258 */
[----:B------:R-:W-:Y:S01]  /*1f80*/  IMAD.IADD R24, R10, 0x1, R81 ;  /* 0x000000010a187824 */ /* 0x000fe200078e0251 */
[C---:B------:R-:W-:Y:S02]  /*1f90*/  ISETP.NE.AND P0, PT, R15.reuse, 0x2, PT ;  /* 0x000000020f00780c */ /* 0x040fe40003f05270 */
[----:B------:R-:W-:Y:S02]  /*1fa0*/  R2UR UR11, R4 ;  /* 0x00000000040b72ca */ /* 0x000fe400000e0000 */
[----:B------:R-:W-:Y:S02]  /*1fb0*/  SEL R5, RZ, 0x1, P0 ;  /* 0x00000001ff057807 */ /* 0x000fe40000000000 */
[----:B------:R-:W-:-:S02]  /*1fc0*/  SEL R15, R15, RZ, P0 ;  /* 0x000000ff0f0f7207 */ /* 0x000fc40000000000 */
[----:B------:R-:W-:Y:S01]  /*1fd0*/  LOP3.LUT R14, R14, R5, RZ, 0x3c, !PT ;  /* 0x000000050e0e7212 */ /* 0x000fe200078e3cff */
[----:B------:R-:W-:Y:S08]  /*1fe0*/  @P2 BRA `(.L_x_27) ;  /* 0xfffffff400502947 */ /* 0x000ff0000383ffff */
[----:B------:R-:W-:Y:S01]  /*1ff0*/  UIADD3 UR5, UPT, UPT, UR5, 0x30, URZ ;  /* 0x0000003005057890 */ /* 0x000fe2000fffe0ff */
[----:B------:R-:W-:-:S03]  /*2000*/  SHF.L.U32 R3, R16, 0x1f, RZ ;  /* 0x0000001f10037819 */ /* 0x000fc600000006ff */
[----:B------:R-:W-:-:S09]  /*2010*/  ULEA UR4, UR7, UR5, 0x3 ;  /* 0x0000000507047291 */ /* 0x000fd2000f8e18ff */
[----:B------:R-:W1:Y:S02]  /*2020*/  SYNCS.PHASECHK.TRANS64.TRYWAIT P0, [UR4], R3 ;  /* 0x00000003ff0075a7 */ /* 0x000e640008001104 */
[----:B-1----:R-:W-:Y:S05]  /*2030*/  @!P0 BRA `(.L_x_28) ;  /* 0x0000007400748947 */ /* 0x002fea0003800000 */
.L_x_127:
[----:B------:R-:W-:-:S04]  /*2040*/  UIADD3 UR6, UPT, UPT, UR7, 0x1, URZ ;  /* 0x0000000107067890 */ /* 0x000fc8000fffe0ff */
[----:B------:R-:W-:-:S04]  /*2050*/  UISETP.NE.AND UP0, UPT, UR6, 0x6, UPT ;  /* 0x000000060600788c */ /* 0x000fc8000bf05270 */
[----:B------:R-:W-:Y:S02]  /*2060*/  USEL UR7, URZ, 0x1, UP0 ;  /* 0x00000001ff077887 */ /* 0x000fe40008000000 */
[----:B------:R-:W-:-:S04]  /*2070*/  USEL UR6, UR6, URZ, UP0 ;  /* 0x000000ff06067287 */ /* 0x000fc80008000000 */
[----:B------:R-:W-:Y:S01]  /*2080*/  ULEA UR4, UR6, UR5, 0x3 ;  /* 0x0000000506047291 */ /* 0x000fe2000f8e18ff */
[----:B------:R-:W-:-:S04]  /*2090*/  LOP3.LUT R2, R16, UR7, RZ, 0x3c, !PT ;  /* 0x0000000710027c12 */ /* 0x000fc8000f8e3cff */
[----:B-1----:R-:W-:-:S04]  /*20a0*/  SHF.L.U32 R3, R2, 0x1f, RZ ;  /* 0x0000001f02037819 */ /* 0x002fc800000006ff */
[----:B------:R-:W1:Y:S02]  /*20b0*/  SYNCS.PHASECHK.TRANS64.TRYWAIT P0, [UR4], R3 ;  /* 0x00000003ff0075a7 */ /* 0x000e640008001104 */
[----:B-1----:R-:W-:Y:S05]  /*20c0*/  @!P0 BRA `(.L_x_29) ;  /* 0x0000007400688947 */ /* 0x002fea0003800000 */
.L_x_129:
        /* <DEDUP_REMOVED lines=9> */
.L_x_131:
        /* <DEDUP_REMOVED lines=9> */
.L_x_133:
        /* <DEDUP_REMOVED lines=9> */
.L_x_135:
[----:B------:R-:W-:-:S04]  /*2280*/  UIADD3 UR6, UPT, UPT, UR6, 0x1, URZ ;  /* 0x0000000106067890 */ /* 0x000fc8000fffe0ff */
[----:B------:R-:W-:-:S04]  /*2290*/  UISETP.NE.AND UP0, UPT, UR6, 0x6, UPT ;  /* 0x000000060600788c */ /* 0x000fc8000bf05270 */
[----:B------:R-:W-:Y:S02]  /*22a0*/  USEL UR4, URZ, 0x1, UP0 ;  /* 0x00000001ff047887 */ /* 0x000fe40008000000 */
[----:B------:R-:W-:-:S04]  /*22b0*/  USEL UR6, UR6, URZ, UP0 ;  /* 0x000000ff06067287 */ /* 0x000fc80008000000 */
[----:B------:R-:W-:Y:S01]  /*22c0*/  ULEA UR6, UR6, UR5, 0x3 ;  /* 0x0000000506067291 */ /* 0x000fe2000f8e18ff */
[----:B-1----:R-:W-:-:S04]  /*22d0*/  LOP3.LUT R3, R2, UR4, RZ, 0x3c, !PT ;  /* 0x0000000402037c12 */ /* 0x002fc8000f8e3cff */
[----:B------:R-:W-:Y:S01]  /*22e0*/  SHF.L.U32 R3, R3, 0x1f, RZ ;  /* 0x0000001f03037819 */ /* 0x000fe200000006ff */
[----:B------:R-:W-:-:S07]  /*22f0*/  IMAD.U32 R0, RZ, RZ, UR6 ;  /* 0x00000006ff007e24 */ /* 0x000fce000f8e00ff */
.L_x_33:
[----:B-1----:R1:W2:Y:S02]  /*2300*/  SYNCS.PHASECHK.TRANS64.TRYWAIT P0, [R0+URZ], R3 ;  /* 0x00000003000075a7 */ /* 0x0022a400080011ff */
[----:B--2---:R-:W-:Y:S05]  /*2310*/  @!P0 NANOSLEEP.SYNCS 0x989680 ;  /* 0x009896800000895d */ /* 0x004fea0003900000 */
[----:B------:R-:W2:Y:S02]  /*2320*/  @!P0 SYNCS.PHASECHK.TRANS64 P0, [R0+URZ], R3 ;  /* 0x00000003000085a7 */ /* 0x000ea400080010ff */
[----:B--2---:R-:W-:Y:S05]  /*2330*/  @P0 EXIT ;  /* 0x000000000000094d */ /* 0x004fea0003800000 */
[----:B------:R-:W-:Y:S05]  /*2340*/  BRA `(.L_x_33) ;  /* 0xfffffffc00ec7947 */ /* 0x000fea000383ffff */
.L_x_17:
[----:B------:R-:W-:-:S04]  /*2350*/  UISETP.NE.AND UP1, UPT, UR37, URZ, UPT ;  /* 0x000000ff2500728c */ /* 0x000fc8000bf25270 */
[----:B------:R-:W-:-:S09]  /*2360*/  UISETP.NE.OR UP1, UPT, UR8, 0x1, UP1 ;  /* 0x000000010800788c */ /* 0x000fd20008f25670 */
[----:B------:R-:W-:Y:S05]  /*2370*/  BRA.U UP1, `(.L_x_34) ;  /* 0x0000000501487547 */ /* 0x000fea000b800000 */
[----:B------:R-:W-:Y:S01]  /*2380*/  ISETP.NE.AND P2, PT, R0, RZ, PT ;  /* 0x000000ff0000720c */ /* 0x000fe20003f45270 */
[----:B------:R-:W-:Y:S01]  /*2390*/  IMAD.MOV.U32 R12, RZ, RZ, 0x1 ;  /* 0x00000001ff0c7424 */ /* 0x000fe200078e00ff */
[----:B------:R-:W-:Y:S02]  /*23a0*/  CS2R R10, SRZ ;  /* 0x00000000000a7805 */ /* 0x000fe4000001ff00 */
[----:B------:R-:W-:Y:S01]  /*23b0*/  CS2R R8, SRZ ;  /* 0x0000000000087805 */ /* 0x000fe2000001ff00 */
[----:B------:R-:W-:Y:S01]  /*23c0*/  UMOV UR4, 0x400 ;  /* 0x0000040000047882 */ /* 0x000fe20000000000 */
[----:B------:R-:W-:Y:S01]  /*23d0*/  UMOV UR6, URZ ;  /* 0x000000ff00067c82 */ /* 0x000fe20008000000 */
[----:B------:R-:W-:-:S12]  /*23e0*/  ULEA UR37, UR37, UR4, 0x18 ;  /* 0x0000000425257291 */ /* 0x000fd8000f8ec0ff */
.L_x_38:
[----:B---3--:R-:W-:Y:S02]  /*23f0*/  LEA R2, R8, UR37, 0x3 ;  /* 0x0000002508027c11 */ /* 0x008fe4000f8e18ff */
[----:B------:R-:W-:-:S03]  /*2400*/  SHF.L.U32 R5, R9, 0x1f, RZ ;  /* 0x0000001f09057819 */ /* 0x000fc600000006ff */
[----:B------:R-:W-:Y:S01]  /*2410*/  VIADD R4, R2, 0x100 ;  /* 0x0000010002047836 */ /* 0x000fe20000000000 */
[----:B------:R-:W1:Y:S02]  /*2420*/  SYNCS.PHASECHK.TRANS64.TRYWAIT P0, [R2+URZ+0xf0], R5 ;  /* 0x0000f005020075a7 */ /* 0x000e6400080011ff */
[----:B-1----:R-:W-:Y:S05]  /*2430*/  @!P0 BRA `(.L_x_35) ;  /* 0x0000007000ec8947 */ /* 0x002fea0003800000 */
.L_x_136:
[----:B------:R-:W-:Y:S01]  /*2440*/  ULEA UR5, UR6, UR37, 0x3 ;  /* 0x0000002506057291 */ /* 0x000fe2000f8e18ff */
[----:B------:R-:W-:Y:S02]  /*2450*/  PRMT R4, RZ, 0x654, R4 ;  /* 0x00000654ff047816 */ /* 0x000fe40000000004 */
[----:B-1----:R-:W-:Y:S01]  /*2460*/  SHF.L.U32 R5, R12, 0x1f, RZ ;  /* 0x0000001f0c057819 */ /* 0x002fe200000006ff */
[----:B------:R-:W-:Y:S01]  /*2470*/  UIADD3 UR4, UPT, UPT, UR5, 0xb0, URZ ;  /* 0x000000b005047890 */ /* 0x000fe2000fffe0ff */
[----:B------:R1:W-:Y:S05]  /*2480*/  SYNCS.ARRIVE.TRANS64.RED.A1T0 RZ, [R4+URZ], RZ ;  /* 0x000000ff04ff79a7 */ /* 0x0003ea00081004ff */
[----:B------:R-:W-:Y:S01]  /*2490*/  IMAD.U32 R7, RZ, RZ, UR4 ;  /* 0x00000004ff077e24 */ /* 0x000fe2000f8e00ff */
[----:B------:R-:W2:Y:S04]  /*24a0*/  SYNCS.PHASECHK.TRANS64.TRYWAIT P0, [UR5+0xc0], R5 ;  /* 0x0000c005ff0075a7 */ /* 0x000ea80008001105 */
[----:B------:R-:W-:Y:S01]  /*24b0*/  PRMT R6, R0, 0x654, R7 ;  /* 0x0000065400067816 */ /* 0x000fe20000000007 */
[----:B-1----:R-:W-:Y:S01]  /*24c0*/  @!P2 IMAD.MOV.U32 R4, RZ, RZ, 0x10 ;  /* 0x00000010ff04a424 */ /* 0x002fe200078e00ff */
[----:B--2---:R-:W-:Y:S06]  /*24d0*/  @!P0 BRA `(.L_x_36) ;  /* 0x0000007000d88947 */ /* 0x004fec0003800000 */
.L_x_138:
[----:B------:R-:W-:Y:S01]  /*24e0*/  ULEA UR4, UR6, UR37, 0x4 ;  /* 0x0000002506047291 */ /* 0x000fe2000f8e20ff */
[----:B------:R-:W-:Y:S01]  /*24f0*/  SEL R3, R6, R3, !P2 ;  /* 0x0000000306037207 */ /* 0x000fe20005000000 */
[----:B------:R-:W-:Y:S01]  /*2500*/  UIADD3 UR5, UPT, UPT, UR5, 0xb0, URZ ;  /* 0x000000b005057890 */ /* 0x000fe2000fffe0ff */
[----:B-1----:R-:W-:Y:S01]  /*2510*/  LEA R2, R11, UR37, 0x3 ;  /* 0x000000250b027c11 */ /* 0x002fe2000f8e18ff */
[----:B------:R-:W-:Y:S01]  /*2520*/  UIADD3 UR4, UPT, UPT, UR4, 0x120, URZ ;  /* 0x0000012004047890 */ /* 0x000fe2000fffe0ff */
[----:B------:R-:W-:Y:S01]  /*2530*/  SHF.L.U32 R5, R10, 0x1f, RZ ;  /* 0x0000001f0a057819 */ /* 0x000fe200000006ff */
[----:B------:R1:W-:Y:S01]  /*2540*/  @!P2 SYNCS.ARRIVE.TRANS64.RED RZ, [R3+URZ], R4 ;  /* 0x0000000403ffa9a7 */ /* 0x0003e200080004ff */
[----:B------:R-:W-:Y:S01]  /*2550*/  UIADD3 UR6, UPT, UPT, UR6, 0x1, URZ ;  /* 0x0000000106067890 */ /* 0x000fe2000fffe0ff */
[----:B------:R-:W-:-:S03]  /*2560*/  VIADD R8, R8, 0x1 ;  /* 0x0000000108087836 */ /* 0x000fc60000000000 */
[----:B------:R-:W-:Y:S02]  /*2570*/  UISETP.NE.AND UP0, UPT, UR6, 0x2, UPT ;  /* 0x000000020600788c */ /* 0x000fe4000bf05270 */
[----:B------:R-:W-:Y:S06]  /*2580*/  UGETNEXTWORKID.BROADCAST [UR4], [UR5] ;  /* 0x00000000040073ca */ /* 0x000fec0008000100 */
[----:B------:R-:W-:Y:S01]  /*2590*/  USEL UR4, URZ, 0x1, UP0 ;  /* 0x00000001ff047887 */ /* 0x000fe20008000000 */
[----:B------:R-:W-:Y:S01]  /*25a0*/  ISETP.NE.AND P0, PT, R8, 0x2, PT ;  /* 0x000000020800780c */ /* 0x000fe20003f05270 */
[----:B------:R-:W-:Y:S01]  /*25b0*/  USEL UR6, UR6, URZ, UP0 ;  /* 0x000000ff06067287 */ /* 0x000fe20008000000 */
[----:B------:R-:W2:Y:S03]  /*25c0*/  SYNCS.PHASECHK.TRANS64.TRYWAIT P1, [R2+URZ+0xb0], R5 ;  /* 0x0000b005020075a7 */ /* 0x000ea600080211ff */
[----:B------:R-:W-:Y:S01]  /*25d0*/  LOP3.LUT R12, R12, UR4, RZ, 0x3c, !PT ;  /* 0x000000040c0c7c12 */ /* 0x000fe2000f8e3cff */
[----:B-12---:R-:W-:Y:S07]  /*25e0*/  @!P1 BRA `(.L_x_37) ;  /* 0x0000007000ac9947 */ /* 0x006fee0003800000 */
.L_x_139:
[C---:B------:R-:W-:Y:S01]  /*25f0*/  LEA R4, R11.reuse, UR37, 0x4 ;  /* 0x000000250b047c11 */ /* 0x040fe2000f8e20ff */
[----:B-1----:R-:W-:Y:S01]  /*2600*/  VIADD R2, R2, 0xc0 ;  /* 0x000000c002027836 */ /* 0x002fe20000000000 */
[----:B------:R-:W-:Y:S01]  /*2610*/  SEL R8, R8, RZ, P0 ;  /* 0x000000ff08087207 */ /* 0x000fe20000000000 */
[----:B------:R-:W-:-:S03]  /*2620*/  VIADD R11, R11, 0x1 ;  /* 0x000000010b0b7836 */ /* 0x000fc60000000000 */
[----:B------:R-:W1:Y:S01]  /*2630*/  LDS.128 R4, [R4+0x120] ;  /* 0x0001200004047984 */ /* 0x000e620000000c00 */
[----:B------:R-:W-:Y:S02]  /*2640*/  PRMT R2, RZ, 0x654, R2 ;  /* 0x00000654ff027816 */ /* 0x000fe40000000002 */
[C---:B------:R-:W-:Y:S01]  /*2650*/  ISETP.NE.AND P1, PT, R11.reuse, 0x2, PT ;  /* 0x000000020b00780c */ /* 0x040fe20003f25270 */
[----:B------:R-:W-:Y:S01]  /*2660*/  @!PT LDS RZ, [RZ] ;  /* 0x00000000fffff984 */ /* 0x000fe20000000800 */
[----:B------:R-:W-:Y:S01]  /*2670*/  @!PT LDS RZ, [RZ] ;  /* 0x00000000fffff984 */ /* 0x000fe20000000800 */
[----:B------:R-:W-:Y:S01]  /*2680*/  @!PT LDS RZ, [RZ] ;  /* 0x00000000fffff984 */ /* 0x000fe20000000800 */
[----:B------:R-:W-:Y:S01]  /*2690*/  @!PT LDS RZ, [RZ] ;  /* 0x00000000fffff984 */ /* 0x000fe20000000800 */
[----:B------:R2:W-:Y:S06]  /*26a0*/  MEMBAR.ALL.CTA ;  /* 0x0000000000007992 */ /* 0x0005ec0000008000 */
[----:B--2---:R-:W2:Y:S01]  /*26b0*/  FENCE.VIEW.ASYNC.S ;  /* 0x00000000000073c6 */ /* 0x004ea20000000000 */
[----:B------:R-:W-:Y:S01]  /*26c0*/  SEL R11, R11, RZ, P1 ;  /* 0x000000ff0b0b7207 */ /* 0x000fe20000800000 */
[----:B--2---:R2:W-:Y:S01]  /*26d0*/  SYNCS.ARRIVE.TRANS64.RED.A1T0 RZ, [R2+URZ], RZ ;  /* 0x000000ff02ff79a7 */ /* 0x0045e200081004ff */
[----:B-1----:R-:W-:-:S02]  /*26e0*/  LOP3.LUT P3, RZ, R6, 0x1, RZ, 0xc0, !PT ;  /* 0x0000000106ff7812 */ /* 0x002fc4000786c0ff */
[----:B------:R-:W-:-:S04]  /*26f0*/  SEL R5, RZ, 0x1, P1 ;  /* 0x00000001ff057807 */ /* 0x000fc80000800000 */
[----:B------:R-:W-:Y:S02]  /*2700*/  LOP3.LUT R10, R10, R5, RZ, 0x3c, !PT ;  /* 0x000000050a0a7212 */ /* 0x000fe400078e3cff */
[----:B--2---:R-:W-:-:S04]  /*2710*/  SEL R2, RZ, 0x1, P0 ;  /* 0x00000001ff027807 */ /* 0x004fc80000000000 */
[----:B------:R-:W-:Y:S01]  /*2720*/  LOP3.LUT R9, R9, R2, RZ, 0x3c, !PT ;  /* 0x0000000209097212 */ /* 0x000fe200078e3cff */
[----:B------:R-:W-:Y:S06]  /*2730*/  @P3 BRA `(.L_x_38) ;  /* 0xfffffffc002c3947 */ /* 0x000fec000383ffff */
[----:B------:R-:W-:Y:S01]  /*2740*/  ULEA UR5, UR6, UR37, 0x3 ;  /* 0x0000002506057291 */ /* 0x000fe2000f8e18ff */
[----:B------:R-:W-:-:S08]  /*2750*/  SHF.L.U32 R3, R12, 0x1f, RZ ;  /* 0x0000001f0c037819 */ /* 0x000fd000000006ff */
[----:B------:R-:W1:Y:S02]  /*2760*/  SYNCS.PHASECHK.TRANS64 P0, [UR5+0xc0], R3 ;  /* 0x0000c003ff0075a7 */ /* 0x000e640008001005 */
[----:B-1----:R-:W-:Y:S05]  /*2770*/  @P0 BRA `(.L_x_39) ;  /* 0x0000000000080947 */ /* 0x002fea0003800000 */
[----:B------:R-:W1:Y:S02]  /*2780*/  SYNCS.PHASECHK.TRANS64.TRYWAIT P0, [UR5+0xc0], R3 ;  /* 0x0000c003ff0075a7 */ /* 0x000e640008001105 */
[----:B-1----:R-:W-:Y:S05]  /*2790*/  @!P0 BRA `(.L_x_40) ;  /* 0x0000007000548947 */ /* 0x002fea0003800000 */
.L_x_39:
[----:B------:R-:W-:-:S04]  /*27a0*/  UIADD3 UR4, UPT, UPT, UR6, 0x1, URZ ;  /* 0x0000000106047890 */ /* 0x000fc8000fffe0ff */
[----:B------:R-:W-:-:S04]  /*27b0*/  UISETP.NE.AND UP0, UPT, UR4, 0x2, UPT ;  /* 0x000000020400788c */ /* 0x000fc8000bf05270 */
[----:B------:R-:W-:Y:S02]  /*27c0*/  USEL UR7, URZ, 0x1, UP0 ;  /* 0x00000001ff077887 */ /* 0x000fe40008000000 */
[----:B------:R-:W-:-:S04]  /*27d0*/  USEL UR4, UR4, URZ, UP0 ;  /* 0x000000ff04047287 */ /* 0x000fc80008000000 */
[----:B------:R-:W-:Y:S01]  /*27e0*/  ULEA UR4, UR4, UR37, 0x3 ;  /* 0x0000002504047291 */ /* 0x000fe2000f8e18ff */
[----:B-1----:R-:W-:-:S04]  /*27f0*/  LOP3.LUT R3, R12, UR7, RZ, 0x3c, !PT ;  /* 0x000000070c037c12 */ /* 0x002fc8000f8e3cff */
[----:B------:R-:W-:-:S04]  /*2800*/  SHF.L.U32 R0, R3, 0x1f, RZ ;  /* 0x0000001f03007819 */ /* 0x000fc800000006ff */
[----:B------:R-:W1:Y:S02]  /*2810*/  SYNCS.PHASECHK.TRANS64 P0, [UR4+0xc0], R0 ;  /* 0x0000c000ff0075a7 */ /* 0x000e640008001004 */
[----:B-1----:R-:W-:Y:S05]  /*2820*/  @P0 EXIT ;  /* 0x000000000000094d */ /* 0x002fea0003800000 */
[----:B------:R-:W-:Y:S02]  /*2830*/  SHF.L.U32 R3, R3, 0x1f, RZ ;  /* 0x0000001f03037819 */ /* 0x000fe400000006ff */
[----:B------:R-:W-:-:S07]  /*2840*/  MOV R0, UR4 ;  /* 0x0000000400007c02 */ /* 0x000fce0008000f00 */
.L_x_41:
[----:B-1----:R1:W2:Y:S02]  /*2850*/  SYNCS.PHASECHK.TRANS64.TRYWAIT P0, [R0+URZ+0xc0], R3 ;  /* 0x0000c003000075a7 */ /* 0x0022a400080011ff */
[----:B--2---:R-:W-:Y:S05]  /*2860*/  @!P0 NANOSLEEP.SYNCS 0x989680 ;  /* 0x009896800000895d */ /* 0x004fea0003900000 */
[----:B------:R-:W2:Y:S02]  /*2870*/  @!P0 SYNCS.PHASECHK.TRANS64 P0, [R0+URZ+0xc0], R3 ;  /* 0x0000c003000085a7 */ /* 0x000ea400080010ff */
[----:B--2---:R-:W-:Y:S05]  /*2880*/  @P0 EXIT ;  /* 0x000000000000094d */ /* 0x004fea0003800000 */
[----:B------:R-:W-:Y:S05]  /*2890*/  BRA `(.L_x_41) ;  /* 0xfffffffc00ec7947 */ /* 0x000fea000383ffff */
.L_x_34:
[----:B------:R-:W-:-:S09]  /*28a0*/  UISETP.NE.AND UP1, UPT, UR8, URZ, UPT ;  /* 0x000000ff0800728c */ /* 0x000fd2000bf25270 */
[----:B------:R-:W-:Y:S05]  /*28b0*/  BRA.U UP1, `(.L_x_42) ;  /* 0x0000000d01407547 */ /* 0x000fea000b800000 */
[----:B------:R-:W-:Y:S01]  /*28c0*/  UMOV UR4, 0x40 ;  /* 0x0000004000047882 */ /* 0x000fe20000000000 */
[----:B------:R-:W-:Y:S01]  /*28d0*/  NOP ;  /* 0x0000000000007918 */ /* 0x000fe20000000000 */
[----:B------:R-:W-:Y:S01]  /*28e0*/  ULEA UR4, UR37, UR4, 0x18 ;  /* 0x0000000425047291 */ /* 0x000fe2000f8ec0ff */
[----:B------:R-:W-:Y:S02]  /*28f0*/  UMOV UR5, 0x400 ;  /* 0x0000040000057882 */ /* 0x000fe40000000000 */
[----:B------:R-:W-:-:S06]  /*2900*/  ULEA UR37, UR37, UR5, 0x18 ;  /* 0x0000000525257291 */ /* 0x000fcc000f8ec0ff */
[----:B------:R-:W1:Y:S02]  /*2910*/  LDS.U8 R0, [UR4+0x1c] ;  /* 0x00001c04ff007984 */ /* 0x000e640008000000 */
[----:B-1----:R-:W-:-:S13]  /*2920*/  ISETP.NE.AND P0, PT, R0, RZ, PT ;  /* 0x000000ff0000720c */ /* 0x002fda0003f05270 */
[----:B------:R-:W-:Y:S05]  /*2930*/  @P0 BRA `(.L_x_43) ;  /* 0x0000000000580947 */ /* 0x000fea0003800000 */
[----:B------:R-:W-:-:S13]  /*2940*/  ELECT P0, URZ, PT ;  /* 0x0000000000ff782f */ /* 0x000fda0003800000 */
[----:B------:R-:W-:Y:S05]  /*2950*/  @!P0 BRA `(.L_x_44) ;  /* 0x0000000000608947 */ /* 0x000fea0003800000 */
[----:B------:R-:W-:Y:S01]  /*2960*/  UMOV UR5, 0x10 ;  /* 0x0000001000057882 */ /* 0x000fe20000000000 */
[----:B------:R-:W-:Y:S01]  /*2970*/  HFMA2 R0, -RZ, RZ, 0, 5.9604644775390625e-08 ;  /* 0x00000001ff007431 */ /* 0x000fe200000001ff */
[----:B---3--:R-:W-:-:S03]  /*2980*/  MOV R2, 0xffff ;  /* 0x0000ffff00027802 */ /* 0x008fc60000000f00 */
[----:B------:R-:W-:Y:S04]  /*2990*/  DEPBAR.LE SB1, 0x36 ;  /* 0x00009d800000791a */ /* 0x000fe80000000000 */
[----:B------:R-:W1:Y:S02]  /*29a0*/  UTCATOMSWS.FIND_AND_SET.ALIGN UP0, UR5, UR5 ;  /* 0x00000005000575e3 */ /* 0x000e640008000800 */
[----:B-1----:R-:W-:Y:S01]  /*29b0*/  MOV R3, UR5 ;  /* 0x0000000500037c02 */ /* 0x002fe20008000f00 */
[----:B------:R-:W-:Y:S06]  /*29c0*/  BRA.U UP0, `(.L_x_45) ;  /* 0x0000000100187547 */ /* 0x000fec000b800000 */
.L_x_46:
[----:B------:R-:W-:Y:S05]  /*29d0*/  NANOSLEEP 0x64 ;  /* 0x000000640000795d */ /* 0x000fea0003800000 */
[----:B------:R-:W-:-:S05]  /*29e0*/  UMOV UR5, 0x10 ;  /* 0x0000001000057882 */ /* 0x000fca0000000000 */
[----:B------:R-:W-:Y:S04]  /*29f0*/  DEPBAR.LE SB1, 0x36 ;  /* 0x00009d800000791a */ /* 0x000fe80000000000 */
[----:B------:R-:W1:Y:S02]  /*2a00*/  UTCATOMSWS.FIND_AND_SET.ALIGN UP0, UR5, UR5 ;  /* 0x00000005000575e3 */ /* 0x000e640008000800 */
[----:B-1----:R-:W-:Y:S01]  /*2a10*/  MOV R3, UR5 ;  /* 0x0000000500037c02 */ /* 0x002fe20008000f00 */
[----:B------:R-:W-:Y:S05]  /*2a20*/  BRA.U !UP0, `(.L_x_46) ;  /* 0xfffffffd08e87547 */ /* 0x000fea000b83ffff */
.L_x_45:
[-C--:B------:R-:W-:Y:S02]  /*2a30*/  SHF.L.U32 R2, R2, R3.reuse, RZ ;  /* 0x0000000302027219 */ /* 0x080fe400000006ff */
[----:B------:R-:W-:Y:S01]  /*2a40*/  SHF.L.U32 R0, R0, R3, RZ ;  /* 0x0000000300007219 */ /* 0x000fe200000006ff */
[----:B------:R-:W-:Y:S02]  /*2a50*/  IMAD.SHL.U32 R3, R3, 0x20, RZ ;  /* 0x0000002003037824 */ /* 0x000fe400078e00ff */
[----:B------:R1:W-:Y:S04]  /*2a60*/  ATOMS.OR RZ, [UR4+0x14], R2 ;  /* 0x00001402ffff798c */ /* 0x0003e8000b000004 */
[----:B------:R1:W-:Y:S04]  /*2a70*/  ATOMS.OR RZ, [UR4+0x18], R0 ;  /* 0x00001800ffff798c */ /* 0x0003e8000b000004 */
[----:B------:R1:W-:Y:S01]  /*2a80*/  STS [UR37+0x140], R3 ;  /* 0x00014003ff007988 */ /* 0x0003e20008000825 */
[----:B------:R-:W-:Y:S05]  /*2a90*/  BRA `(.L_x_44) ;  /* 0x0000000000107947 */ /* 0x000fea0003800000 */
.L_x_43:
[----:B------:R-:W-:Y:S02]  /*2aa0*/  MOV R0, 0xffffffff ;  /* 0xffffffff00007802 */ /* 0x000fe40000000f00 */
[----:B---3--:R-:W-:-:S03]  /*2ab0*/  MOV R2, 0x2ae0 ;  /* 0x00002ae000027802 */ /* 0x008fc60000000f00 */
[----:B------:R1:W-:Y:S04]  /*2ac0*/  STS [UR37+0x140], R0 ;  /* 0x00014000ff007988 */ /* 0x0003e80008000825 */
[----:B-1---5:R-:W-:Y:S05]  /*2ad0*/  CALL.REL.NOINC `($__internal_1_$__cuda_sm10x_tcgen05_guardrail_trap_phase_invalid_during_alloc) ;  /* 0x00000074006c7944 */ /* 0x022fea0003c00000 */
.L_x_44:
[----:B------:R-:W-:Y:S05]  /*2ae0*/  WARPSYNC.ALL ;  /* 0x0000000000007948 */ /* 0x000fea0003800000 */
[----:B------:R-:W2:Y:S01]  /*2af0*/  S2UR UR4, SR_CgaCtaId ;  /* 0x00000000000479c3 */ /* 0x000ea20000008800 */
[----:B------:R-:W-:Y:S01]  /*2b00*/  UMOV UR5, 0x400 ;  /* 0x0000040000057882 */ /* 0x000fe20000000000 */
[----:B------:R-:W-:-:S06]  /*2b10*/  NOP ;  /* 0x0000000000007918 */ /* 0x000fcc0000000000 */
[----:B------:R-:W-:Y:S06]  /*2b20*/  BAR.ARV 0x6, 0xa0 ;  /* 0x0182800000007b1d */ /* 0x000fec0000002000 */
[----:B------:R-:W-:Y:S01]  /*2b30*/  UISETP.LT.AND UP0, UPT, UR14, 0x1, UPT ;  /* 0x000000010e00788c */ /* 0x000fe2000bf01270 */
[----:B------:R-:W-:Y:S01]  /*2b40*/  IMAD.MOV.U32 R11, RZ, RZ, 0x1 ;  /* 0x00000001ff0b7424 */ /* 0x000fe200078e00ff */
[----:B------:R-:W-:Y:S01]  /*2b50*/  CS2R R8, SRZ ;  /* 0x0000000000087805 */ /* 0x000fe2000001ff00 */
[----:B------:R-:W-:Y:S01]  /*2b60*/  IMAD.MOV.U32 R10, RZ, RZ, RZ ;  /* 0x000000ffff0a7224 */ /* 0x000fe200078e00ff */
[----:B------:R-:W-:Y:S01]  /*2b70*/  USEL UR8, UR14, 0x1, !UP0 ;  /* 0x000000010e087887 */ /* 0x000fe2000c000000 */
[----:B------:R-:W-:Y:S01]  /*2b80*/  UMOV UR18, URZ ;  /* 0x000000ff00127c82 */ /* 0x000fe20008000000 */
[----:B------:R-:W-:-:S02]  /*2b90*/  UMOV UR17, URZ ;  /* 0x000000ff00117c82 */ /* 0x000fc40008000000 */
[----:B------:R-:W-:Y:S02]  /*2ba0*/  UIADD3 UR8, UPT, UPT, -UR8, URZ, URZ ;  /* 0x000000ff08087290 */ /* 0x000fe4000fffe1ff */
[----:B--2---:R-:W-:Y:S01]  /*2bb0*/  ULEA UR4, UR4, UR5, 0x18 ;  /* 0x0000000504047291 */ /* 0x004fe2000f8ec0ff */
[----:B------:R-:W2:Y:S03]  /*2bc0*/  LDCU UR5, c[0x0][0x38c] ;  /* 0x00007180ff0577ac */ /* 0x000ea60008000800 */
[----:B------:R-:W-:Y:S02]  /*2bd0*/  UIADD3 UR9, UPT, UPT, UR4, 0x10400, URZ ;  /* 0x0001040004097890 */ /* 0x000fe4000fffe0ff */
[----:B------:R-:W-:-:S03]  /*2be0*/  UIADD3 UR10, UPT, UPT, UR4, 0x1c400, URZ ;  /* 0x0001c400040a7890 */ /* 0x000fc6000fffe0ff */
[----:B-1----:R-:W1:Y:S01]  /*2bf0*/  LDS R0, [UR4+0x140] ;  /* 0x00014004ff007984 */ /* 0x002e620008000800 */
[----:B------:R-:W-:Y:S02]  /*2c00*/  UIADD3 UR11, UPT, UPT, UR4, 0x34400, URZ ;  /* 0x00034400040b7890 */ /* 0x000fe4000fffe0ff */
[----:B------:R-:W-:Y:S02]  /*2c10*/  USHF.R.U32.HI UR9, URZ, 0x4, UR9 ;  /* 0x00000004ff097899 */ /* 0x000fe40008011609 */
[----:B------:R-:W-:Y:S02]  /*2c20*/  USHF.R.U32.HI UR10, URZ, 0x4, UR10 ;  /* 0x00000004ff0a7899 */ /* 0x000fe4000801160a */
[----:B------:R-:W-:Y:S02]  /*2c30*/  USHF.R.U32.HI UR11, URZ, 0x4, UR11 ;  /* 0x00000004ff0b7899 */ /* 0x000fe4000801160b */
[----:B------:R-:W-:Y:S02]  /*2c40*/  ULOP3.LUT UR9, UR9, 0x3fff, URZ, 0xc0, !UPT ;  /* 0x00003fff09097892 */ /* 0x000fe4000f8ec0ff */
[----:B------:R-:W-:-:S02]  /*2c50*/  ULOP3.LUT UR10, UR10, 0x3fff, URZ, 0xc0, !UPT ;  /* 0x00003fff0a0a7892 */ /* 0x000fc4000f8ec0ff */
[----:B------:R-:W-:Y:S02]  /*2c60*/  ULOP3.LUT UR11, UR11, 0x3fff, URZ, 0xc0, !UPT ;  /* 0x00003fff0b0b7892 */ /* 0x000fe4000f8ec0ff */
[----:B------:R-:W-:Y:S02]  /*2c70*/  ULOP3.LUT UR9, UR9, 0x10000, URZ, 0xfc, !UPT ;  /* 0x0001000009097892 */ /* 0x000fe4000f8efcff */
[----:B------:R-:W-:Y:S02]  /*2c80*/  ULOP3.LUT UR10, UR10, 0x10000, URZ, 0xfc, !UPT ;  /* 0x000100000a0a7892 */ /* 0x000fe4000f8efcff */
[----:B------:R-:W-:Y:S02]  /*2c90*/  ULOP3.LUT UR11, UR11, 0x10000, URZ, 0xfc, !UPT ;  /* 0x000100000b0b7892 */ /* 0x000fe4000f8efcff */
[----:B--2---:R-:W-:Y:S01]  /*2ca0*/  UISETP.GE.AND UP0, UPT, UR5, 0x1, UPT ;  /* 0x000000010500788c */ /* 0x004fe2000bf06270 */
[----:B------:R-:W-:Y:S01]  /*2cb0*/  UMOV UR23, 0x82004a4 ;  /* 0x082004a400177882 */ /* 0x000fe20000000000 */
[----:B------:R-:W-:Y:S01]  /*2cc0*/  UMOV UR21, 0x82004a4 ;  /* 0x082004a400157882 */ /* 0x000fe20000000000 */
[----:B-1----:R-:W-:-:S13]  /*2cd0*/  R2UR UR19, R0 ;  /* 0x00000000001372ca */ /* 0x002fda00000e0000 */
[----:B------:R-:W-:Y:S02]  /*2ce0*/  UIADD3 UR22, UPT, UPT, UR19, 0x100, URZ ;  /* 0x0000010013167890 */ /* 0x000fe4000fffe0ff */
[----:B------:R-:W-:-:S12]  /*2cf0*/  UIADD3 UR20, UPT, UPT, UR19, 0x102, URZ ;  /* 0x0000010213147890 */ /* 0x000fd8000fffe0ff */
.L_x_53:
[----:B------:R-:W-:Y:S02]  /*2d00*/  LEA R0, R10, UR4, 0x3 ;  /* 0x000000040a007c11 */ /* 0x000fe4000f8e18ff */
[----:B------:R-:W-:Y:S02]  /*2d10*/  SHF.L.U32 R5, R9, 0x1f, RZ ;  /* 0x0000001f09057819 */ /* 0x000fe400000006ff */
[----:B------:R-:W-:Y:S01]  /*2d20*/  PLOP3.LUT P0, PT, PT, PT, UP0, 0x80, 0x8 ;  /* 0x000000000008781c */ /* 0x000fe20003f0f008 */
[----:B------:R-:W-:Y:S01]  /*2d30*/  VIADD R3, R0, 0xc0 ;  /* 0x000000c000037836 */ /* 0x000fe20000000000 */
[----:B-1----:R-:W1:Y:S02]  /*2d40*/  SYNCS.PHASECHK.TRANS64.TRYWAIT P1, [R0+URZ+0xb0], R5 ;  /* 0x0000b005000075a7 */ /* 0x002e6400080211ff */
[----:B-1-3--:R-:W-:Y:S09]  /*2d50*/  @!P1 BRA `(.L_x_47) ;  /* 0x0000006800fc9947 */ /* 0x00aff20003800000 */
.L_x_141:
[----:B------:R-:W-:Y:S01]  /*2d60*/  LEA R4, R10, UR4, 0x4 ;  /* 0x000000040a047c11 */ /* 0x000fe2000f8e20ff */
[----:B------:R-:W-:Y:S01]  /*2d70*/  @UP0 ULEA UR5, UR17, UR4, 0x3 ;  /* 0x0000000411050291 */ /* 0x000fe2000f8e18ff */
[----:B------:R-:W-:Y:S01]  /*2d80*/  PLOP3.LUT P2, PT, PT, PT, PT, 0x80, 0x8 ;  /* 0x000000000008781c */ /* 0x000fe20003f4f070 */
[----:B------:R-:W-:Y:S01]  /*2d90*/  ULEA UR6, UR18, UR4, 0x3 ;  /* 0x0000000412067291 */ /* 0x000fe2000f8e18ff */
[----:B------:R-:W-:Y:S01]  /*2da0*/  PRMT R3, RZ, 0x654, R3 ;  /* 0x00000654ff037816 */ /* 0x000fe20000000003 */
[----:B------:R-:W-:Y:S01]  /*2db0*/  ULEA UR7, UR18, UR19, 0x7 ;  /* 0x0000001312077291 */ /* 0x000fe2000f8e38ff */
[----:B-1----:R-:W1:Y:S01]  /*2dc0*/  LDS.128 R4, [R4+0x120] ;  /* 0x0001200004047984 */ /* 0x002e620000000c00 */
[----:B---3--:R-:W-:Y:S02]  /*2dd0*/  @P0 SHF.L.U32 R2, R8, 0x1f, RZ ;  /* 0x0000001f08020819 */ /* 0x008fe400000006ff */
[----:B------:R-:W-:Y:S01]  /*2de0*/  SHF.L.U32 R0, R11, 0x1f, RZ ;  /* 0x0000001f0b007819 */ /* 0x000fe200000006ff */
[----:B------:R-:W-:Y:S01]  /*2df0*/  @!PT LDS RZ, [RZ] ;  /* 0x00000000fffff984 */ /* 0x000fe20000000800 */
[----:B------:R-:W-:Y:S01]  /*2e00*/  @!PT LDS RZ, [RZ] ;  /* 0x00000000fffff984 */ /* 0x000fe20000000800 */
[----:B------:R-:W-:Y:S01]  /*2e10*/  @!PT LDS RZ, [RZ] ;  /* 0x00000000fffff984 */ /* 0x000fe20000000800 */
[----:B------:R-:W-:Y:S01]  /*2e20*/  @!PT LDS RZ, [RZ] ;  /* 0x00000000fffff984 */ /* 0x000fe20000000800 */
[----:B------:R2:W-:Y:S06]  /*2e30*/  MEMBAR.ALL.CTA ;  /* 0x0000000000007992 */ /* 0x0005ec0000008000 */
[----:B--2---:R-:W2:Y:S02]  /*2e40*/  FENCE.VIEW.ASYNC.S ;  /* 0x00000000000073c6 */ /* 0x004ea40000000000 */
[----:B--2---:R2:W-:Y:S01]  /*2e50*/  SYNCS.ARRIVE.TRANS64.RED.A1T0 RZ, [R3+URZ], RZ ;  /* 0x000000ff03ff79a7 */ /* 0x0045e200081004ff */
[----:B------:R2:W3:Y:S01]  /*2e60*/  @P0 SYNCS.PHASECHK.TRANS64.TRYWAIT P2, [UR5], R2 ;  /* 0x00000002ff0005a7 */ /* 0x0004e20008041105 */
[----:B-1----:R-:W-:Y:S01]  /*2e70*/  LOP3.LUT P1, RZ, R6, 0x1, RZ, 0xc0, !PT ;  /* 0x0000000106ff7812 */ /* 0x002fe2000782c0ff */
[----:B------:R-:W1:Y:S02]  /*2e80*/  SYNCS.PHASECHK.TRANS64.TRYWAIT P0, [UR6+0xe0], R0 ;  /* 0x0000e000ff0075a7 */ /* 0x000e640008001106 */
[----:B-123--:R-:W-:Y:S10]  /*2e90*/  @!P0 BRA `(.L_x_48) ;  /* 0x0000006800c08947 */ /* 0x00eff40003800000 */
.L_x_143:
[----:B------:R-:W-:Y:S01]  /*2ea0*/  IADD3 R10, PT, PT, R10, 0x1, RZ ;  /* 0x000000010a0a7810 */ /* 0x000fe20007ffe0ff */
[----:B------:R-:W-:Y:S06]  /*2eb0*/  BRA.U !UP0, `(.L_x_49) ;  /* 0x0000000108a87547 */ /* 0x000fec000b800000 */
[----:B------:R-:W-:Y:S01]  /*2ec0*/  UMOV UR16, URZ ;  /* 0x000000ff00107c82 */ /* 0x000fe20008000000 */
[----:B------:R-:W-:Y:S01]  /*2ed0*/  UMOV UR15, UR8 ;  /* 0x00000008000f7c82 */ /* 0x000fe20008000000 */
[----:B------:R-:W-:Y:S01]  /*2ee0*/  UMOV UR13, UR14 ;  /* 0x0000000e000d7c82 */ /* 0x000fe20008000000 */
[----:B------:R-:W-:-:S05]  /*2ef0*/  UMOV UR12, UR17 ;  /* 0x00000011000c7c82 */ /* 0x000fca0008000000 */
.L_x_52:
[----:B------:R-:W-:Y:S02]  /*2f00*/  UIADD3 UR15, UPT, UPT, UR15, 0x1, URZ ;  /* 0x000000010f0f7890 */ /* 0x000fe4000fffe0ff */
[----:B--2---:R-:W-:Y:S02]  /*2f10*/  ULEA UR5, UR12, UR4, 0x3 ;  /* 0x000000040c057291 */ /* 0x004fe4000f8e18ff */
[----:B------:R-:W-:Y:S01]  /*2f20*/  UISETP.NE.AND UP1, UPT, UR15, URZ, UPT ;  /* 0x000000ff0f00728c */ /* 0x000fe2000bf25270 */
[----:B---3--:R-:W-:Y:S10]  /*2f30*/  @P2 BRA `(.L_x_50) ;  /* 0x00000000000c2947 */ /* 0x008ff40003800000 */
[----:B-1----:R-:W-:Y:S04]  /*2f40*/  SHF.L.U32 R3, R8, 0x1f, RZ ;  /* 0x0000001f08037819 */ /* 0x002fe800000006ff */
[----:B------:R-:W1:Y:S02]  /*2f50*/  SYNCS.PHASECHK.TRANS64.TRYWAIT P0, [UR5], R3 ;  /* 0x00000003ff0075a7 */ /* 0x000e640008001105 */
[----:B-1----:R-:W-:Y:S05]  /*2f60*/  @!P0 BRA `(.L_x_51) ;  /* 0x0000006800a48947 */ /* 0x002fea0003800000 */
.L_x_50:
[----:B------:R-:W-:Y:S01]  /*2f70*/  UISETP.NE.AND UP2, UPT, UR13, 0x1, UPT ;  /* 0x000000010d00788c */ /* 0x000fe2000bf45270 */
[----:B------:R-:W-:Y:S01]  /*2f80*/  PLOP3.LUT P2, PT, PT, PT, PT, 0x80, 0x8 ;  /* 0x000000000008781c */ /* 0x000fe20003f4f070 */
[----:B------:R-:W-:Y:S02]  /*2f90*/  UIADD3 UR17, UPT, UPT, UR12, 0x1, URZ ;  /* 0x000000010c117890 */ /* 0x000fe4000fffe0ff */
[----:B------:R-:W-:Y:S02]  /*2fa0*/  ULEA UR26, UR12, UR10, 0xa ;  /* 0x0000000a0c1a7291 */ /* 0x000fe4000f8e50ff */
[----:B------:R-:W-:Y:S01]  /*2fb0*/  UISETP.NE.AND UP3, UPT, UR17, 0x6, UPT ;  /* 0x000000061100788c */ /* 0x000fe2000bf65270 */
[----:B------:R-:W-:Y:S01]  /*2fc0*/  PLOP3.LUT P0, PT, PT, PT, UP2, 0x80, 0x8 ;  /* 0x000000000008781c */ /* 0x000fe20003f0f028 */
[----:B------:R-:W-:Y:S02]  /*2fd0*/  ULEA UR28, UR12, UR11, 0x7 ;  /* 0x0000000b0c1c7291 */ /* 0x000fe4000f8e38ff */
[----:B------:R-:W-:Y:S02]  /*2fe0*/  USEL UR25, URZ, 0x1, UP3 ;  /* 0x00000001ff197887 */ /* 0x000fe40009800000 */
[----:B------:R-:W-:Y:S02]  /*2ff0*/  USEL UR17, UR17, URZ, UP3 ;  /* 0x000000ff11117287 */ /* 0x000fe40009800000 */
[----:B------:R-:W-:Y:S02]  /*3000*/  UIADD3 UR32, UPT, UPT, UR26, 0x4, URZ ;  /* 0x000000041a207890 */ /* 0x000fe4000fffe0ff */
[----:B------:R-:W-:Y:S01]  /*3010*/  @UP2 ULEA UR24, UR17, UR4, 0x3 ;  /* 0x0000000411182291 */ /* 0x000fe2000f8e18ff */
[----:B------:R-:W-:Y:S01]  /*3020*/  LOP3.LUT R8, R8, UR25, RZ, 0x3c, !PT ;  /* 0x0000001908087c12 */ /* 0x000fe2000f8e3cff */
[----:B------:R-:W-:Y:S02]  /*3030*/  UISETP.NE.U32.AND UP2, UPT, UR16, URZ, UPT ;  /* 0x000000ff1000728c */ /* 0x000fe4000bf45070 */
[----:B------:R-:W-:Y:S01]  /*3040*/  UIADD3 UR5, UPT, UPT, UR5, 0x30, URZ ;  /* 0x0000003005057890 */ /* 0x000fe2000fffe0ff */
[----:B-1----:R-:W-:Y:S01]  /*3050*/  @P0 SHF.L.U32 R0, R8, 0x1f, RZ ;  /* 0x0000001f08000819 */ /* 0x002fe200000006ff */
[----:B------:R-:W-:Y:S01]  /*3060*/  UMOV UR29, 0x4008 ;  /* 0x00004008001d7882 */ /* 0x000fe20000000000 */
[----:B------:R-:W-:Y:S01]  /*3070*/  UMOV UR27, 0x40004040 ;  /* 0x40004040001b7882 */ /* 0x000fe20000000000 */
[----:B------:R-:W-:Y:S01]  /*3080*/  UMOV UR25, 0x80004020 ;  /* 0x8000402000197882 */ /* 0x000fe20000000000 */
[----:B------:R2:W3:Y:S01]  /*3090*/  @P0 SYNCS.PHASECHK.TRANS64.TRYWAIT P2, [UR24], R0 ;  /* 0x00000000ff0005a7 */ /* 0x0004e20008041118 */
[----:B------:R-:W-:Y:S01]  /*30a0*/  ULEA UR24, UR12, UR9, 0x9 ;  /* 0x000000090c187291 */ /* 0x000fe2000f8e48ff */
[----:B------:R2:W-:Y:S01]  /*30b0*/  UTCCP.T.S.128dp128bit tmem[UR19+0x100], gdesc[UR28] ;  /* 0x0001001c130079e7 */ /* 0x0005e20008180000 */
[----:B------:R-:W-:Y:S02]  /*30c0*/  UIADD3 UR13, UPT, UPT, UR13, -0x1, URZ ;  /* 0xffffffff0d0d7890 */ /* 0x000fe4000fffe0ff */
[----:B------:R-:W-:Y:S01]  /*30d0*/  UIADD3 UR30, UPT, UPT, UR24, 0x2, URZ ;  /* 0x00000002181e7890 */ /* 0x000fe2000fffe0ff */
[----:B------:R-:W-:Y:S01]  /*30e0*/  UMOV UR33, 0x40004040 ;  /* 0x4000404000217882 */ /* 0x000fe20000000000 */
[----:B------:R-:W-:Y:S01]  /*30f0*/  UMOV UR31, 0x80004020 ;  /* 0x80004020001f7882 */ /* 0x000fe20000000000 */
[----:B------:R-:W-:Y:S02]  /*3100*/  UMOV UR16, 0x1 ;  /* 0x0000000100107882 */ /* 0x000fe40000000000 */
[----:B------:R2:W-:Y:S01]  /*3110*/  UTCIMMA gdesc[UR24], gdesc[UR26], tmem[UR7], tmem[UR22], idesc[UR23], UP2 ;  /* 0x00ff161a180075ea */ /* 0x0005e20009000107 */
[----:B------:R-:W-:Y:S03]  /*3120*/  UMOV UR12, UR17 ;  /* 0x00000011000c7c82 */ /* 0x000fe60008000000 */
[----:B------:R2:W-:Y:S01]  /*3130*/  UTCIMMA gdesc[UR30], gdesc[UR32], tmem[UR7], tmem[UR20], idesc[UR21], UPT ;  /* 0x00ff14201e0075ea */ /* 0x0005e2000b800107 */
[----:B------:R2:W-:Y:S01]  /*3140*/  UTCBAR [UR5], URZ ;  /* 0x000000ff050073e9 */ /* 0x0005e200080000ff */
[----:B------:R-:W-:Y:S05]  /*3150*/  BRA.U UP1, `(.L_x_52) ;  /* 0xfffffffd01687547 */ /* 0x000fea000b83ffff */
.L_x_49:
[----:B------:R-:W-:Y:S01]  /*3160*/  UIADD3 UR18, UPT, UPT, UR18, 0x1, URZ ;  /* 0x0000000112127890 */ /* 0x000fe2000fffe0ff */
[C---:B------:R-:W-:Y:S01]  /*3170*/  ISETP.NE.AND P0, PT, R10.reuse, 0x2, PT ;  /* 0x000000020a00780c */ /* 0x040fe20003f05270 */
[----:B------:R-:W-:Y:S02]  /*3180*/  UIADD3 UR6, UPT, UPT, UR6, 0xd0, URZ ;  /* 0x000000d006067890 */ /* 0x000fe4000fffe0ff */
[----:B------:R-:W-:Y:S01]  /*3190*/  UISETP.NE.AND UP1, UPT, UR18, 0x2, UPT ;  /* 0x000000021200788c */ /* 0x000fe2000bf25270 */
[----:B-12---:R-:W-:Y:S02]  /*31a0*/  SEL R0, RZ, 0x1, P0 ;  /* 0x00000001ff007807 */ /* 0x006fe40000000000 */
[----:B------:R-:W-:Y:S01]  /*31b0*/  SEL R10, R10, RZ, P0 ;  /* 0x000000ff0a0a7207 */ /* 0x000fe20000000000 */
[----:B------:R-:W-:Y:S01]  /*31c0*/  USEL UR5, URZ, 0x1, UP1 ;  /* 0x00000001ff057887 */ /* 0x000fe20008800000 */
[----:B------:R-:W-:Y:S01]  /*31d0*/  LOP3.LUT R9, R9, R0, RZ, 0x3c, !PT ;  /* 0x0000000009097212 */ /* 0x000fe200078e3cff */
[----:B------:R-:W-:Y:S01]  /*31e0*/  USEL UR18, UR18, URZ, UP1 ;  /* 0x000000ff12127287 */ /* 0x000fe20008800000 */
[----:B------:R1:W-:Y:S03]  /*31f0*/  UTCBAR [UR6], URZ ;  /* 0x000000ff060073e9 */ /* 0x0003e600080000ff */
[----:B------:R-:W-:Y:S01]  /*3200*/  LOP3.LUT R11, R11, UR5, RZ, 0x3c, !PT ;  /* 0x000000050b0b7c12 */ /* 0x000fe2000f8e3cff */
[----:B------:R-:W-:Y:S07]  /*3210*/  @P1 BRA `(.L_x_53) ;  /* 0xfffffff800b81947 */ /* 0x000fee000383ffff */
[----:B------:R-:W2:Y:S01]  /*3220*/  S2UR UR5, SR_CgaCtaId ;  /* 0x00000000000579c3 */ /* 0x000ea20000008800 */
[----:B------:R-:W-:Y:S01]  /*3230*/  ELECT P0, URZ, PT ;  /* 0x0000000000ff782f */ /* 0x000fe20003800000 */
[----:B------:R-:W-:Y:S01]  /*3240*/  IMAD.MOV.U32 R0, RZ, RZ, 0x1 ;  /* 0x00000001ff007424 */ /* 0x000fe200078e00ff */
[----:B------:R-:W-:Y:S01]  /*3250*/  UIADD3 UR4, UPT, UPT, UR4, 0xe0, URZ ;  /* 0x000000e004047890 */ /* 0x000fe2000fffe0ff */
[----:B------:R-:W-:Y:S01]  /*3260*/  SHF.L.U32 R3, R11, 0x1f, RZ ;  /* 0x0000001f0b037819 */ /* 0x000fe200000006ff */
[----:B-1----:R-:W-:-:S03]  /*3270*/  UMOV UR6, 0x40 ;  /* 0x0000004000067882 */ /* 0x002fc60000000000 */
[----:B------:R-:W-:Y:S01]  /*3280*/  UVIRTCOUNT.DEALLOC.SMPOOL 0x80 ;  /* 0x000000800000784c */ /* 0x000fe20000000000 */
[----:B--2---:R-:W-:Y:S02]  /*3290*/  ULEA UR5, UR5, UR6, 0x18 ;  /* 0x0000000605057291 */ /* 0x004fe4000f8ec0ff */
[----:B------:R-:W-:-:S07]  /*32a0*/  ULEA UR6, UR18, UR4, 0x3 ;  /* 0x0000000412067291 */ /* 0x000fce000f8e18ff */
[----:B------:R1:W-:Y:S02]  /*32b0*/  @P0 STS.U8 [UR5+0x1c], R0 ;  /* 0x00001c00ff000988 */ /* 0x0003e40008000005 */
[----:B------:R-:W2:Y:S02]  /*32c0*/  SYNCS.PHASECHK.TRANS64.TRYWAIT P0, [UR6], R3 ;  /* 0x00000003ff0075a7 */ /* 0x000ea40008001106 */
[----:B-12---:R-:W-:Y:S05]  /*32d0*/  @!P0 BRA `(.L_x_54) ;  /* 0x0000006400e08947 */ /* 0x006fea0003800000 */
.L_x_146:
[----:B------:R-:W-:-:S04]  /*32e0*/  UIADD3 UR7, UPT, UPT, UR18, 0x1, URZ ;  /* 0x0000000112077890 */ /* 0x000fc8000fffe0ff */
[----:B------:R-:W-:-:S04]  /*32f0*/  UISETP.NE.AND UP0, UPT, UR7, 0x2, UPT ;  /* 0x000000020700788c */ /* 0x000fc8000bf05270 */
[----:B------:R-:W-:Y:S02]  /*3300*/  USEL UR6, URZ, 0x1, UP0 ;  /* 0x00000001ff067887 */ /* 0x000fe40008000000 */
[----:B------:R-:W-:-:S04]  /*3310*/  USEL UR7, UR7, URZ, UP0 ;  /* 0x000000ff07077287 */ /* 0x000fc80008000000 */
[----:B------:R-:W-:Y:S01]  /*3320*/  ULEA UR7, UR7, UR4, 0x3 ;  /* 0x0000000407077291 */ /* 0x000fe2000f8e18ff */
[----:B-1----:R-:W-:-:S04]  /*3330*/  LOP3.LUT R3, R11, UR6, RZ, 0x3c, !PT ;  /* 0x000000060b037c12 */ /* 0x002fc8000f8e3cff */
[----:B------:R-:W-:-:S04]  /*3340*/  SHF.L.U32 R3, R3, 0x1f, RZ ;  /* 0x0000001f03037819 */ /* 0x000fc800000006ff */
[----:B------:R-:W1:Y:S02]  /*3350*/  SYNCS.PHASECHK.TRANS64.TRYWAIT P0, [UR7], R3 ;  /* 0x00000003ff0075a7 */ /* 0x000e640008001107 */
[----:B-1----:R-:W-:Y:S05]  /*3360*/  @!P0 BRA `(.L_x_55) ;  /* 0x0000006400d48947 */ /* 0x002fea0003800000 */
.L_x_148:
[----:B------:R-:W-:Y:S01]  /*3370*/  NOP ;  /* 0x0000000000007918 */ /* 0x000fe20000000000 */
[----:B-1----:R-:W1:Y:S01]  /*3380*/  LDS R0, [UR5+0x14] ;  /* 0x00001405ff007984 */ /* 0x002e620008000800 */
[----:B------:R-:W-:Y:S01]  /*3390*/  ULOP3.LUT UR6, UR19, 0xffff, URZ, 0xc0, !UPT ;  /* 0x0000ffff13067892 */ /* 0x000fe2000f8ec0ff */
[----:B------:R-:W-:Y:S01]  /*33a0*/  UMOV UR8, 0xffff ;  /* 0x0000ffff00087882 */ /* 0x000fe20000000000 */
[----:B------:R-:W-:Y:S02]  /*33b0*/  UMOV UR4, 0x1 ;  /* 0x0000000100047882 */ /* 0x000fe40000000000 */
[----:B------:R-:W-:-:S04]  /*33c0*/  USHF.R.U32.HI UR6, URZ, 0x5, UR6 ;  /* 0x00000005ff067899 */ /* 0x000fc80008011606 */
[----:B------:R-:W-:Y:S02]  /*33d0*/  USHF.L.U32 UR8, UR8, UR6, URZ ;  /* 0x0000000608087299 */ /* 0x000fe400080006ff */
[----:B------:R-:W-:-:S04]  /*33e0*/  USHF.L.U32 UR4, UR4, UR6, URZ ;  /* 0x0000000604047299 */ /* 0x000fc800080006ff */
[----:B-1----:R-:W-:-:S04]  /*33f0*/  LOP3.LUT R0, R0, UR8, RZ, 0xc0, !PT ;  /* 0x0000000800007c12 */ /* 0x002fc8000f8ec0ff */
[----:B------:R-:W-:-:S13]  /*3400*/  ISETP.NE.AND P0, PT, R0, UR8, PT ;  /* 0x0000000800007c0c */ /* 0x000fda000bf05270 */
[----:B------:R-:W-:Y:S05]  /*3410*/  @P0 BRA `(.L_x_56) ;  /* 0x0000000000580947 */ /* 0x000fea0003800000 */
[----:B------:R-:W1:Y:S02]  /*3420*/  LDS R0, [UR5+0x18] ;  /* 0x00001805ff007984 */ /* 0x000e640008000800 */
[----:B-1----:R-:W-:-:S04]  /*3430*/  LOP3.LUT R0, R0, UR4, RZ, 0xc0, !PT ;  /* 0x0000000400007c12 */ /* 0x002fc8000f8ec0ff */
[----:B------:R-:W-:-:S13]  /*3440*/  ISETP.NE.AND P0, PT, R0, UR4, PT ;  /* 0x0000000400007c0c */ /* 0x000fda000bf05270 */
[----:B------:R-:W-:Y:S05]  /*3450*/  @P0 BRA `(.L_x_57) ;  /* 0x00000000003c0947 */ /* 0x000fea0003800000 */
[----:B------:R-:W1:Y:S01]  /*3460*/  S2R R2, SR_LANEID ;  /* 0x0000000000027919 */ /* 0x000e620000000000 */
[----:B------:R-:W-:Y:S01]  /*3470*/  ULOP3.LUT UR8, URZ, UR8, URZ, 0x33, !UPT ;  /* 0x00000008ff087292 */ /* 0x000fe2000f8e33ff */
[----:B------:R-:W-:Y:S01]  /*3480*/  LOP3.LUT R4, RZ, UR4, RZ, 0x33, !PT ;  /* 0x00000004ff047c12 */ /* 0x000fe2000f8e33ff */
[----:B------:R-:W-:Y:S02]  /*3490*/  VOTEU.ANY UR7, UPT, PT ;  /* 0x0000000000077886 */ /* 0x000fe400038e0100 */
[----:B------:R-:W-:Y:S01]  /*34a0*/  UFLO.U32 UR7, UR7 ;  /* 0x00000007000772bd */ /* 0x000fe200080e0000 */
[----:B------:R-:W2:Y:S01]  /*34b0*/  REDUX UR4, R4 ;  /* 0x00000000040473c4 */ /* 0x000ea20000000000 */
[----:B------:R-:W-:-:S06]  /*34c0*/  IMAD.U32 R0, RZ, RZ, UR8 ;  /* 0x00000008ff007e24 */ /* 0x000fcc000f8e00ff */
[----:B------:R4:W-:Y:S01]  /*34d0*/  UTCATOMSWS.AND URZ, UR8 ;  /* 0x0000000800ff79e3 */ /* 0x0009e20008000000 */
[----:B------:R-:W3:Y:S01]  /*34e0*/  REDUX UR6, R0 ;  /* 0x00000000000673c4 */ /* 0x000ee20000000000 */
[----:B-1----:R-:W-:Y:S01]  /*34f0*/  ISETP.EQ.U32.AND P0, PT, R2, UR7, PT ;  /* 0x0000000702007c0c */ /* 0x002fe2000bf02070 */
[----:B--2---:R-:W-:Y:S01]  /*3500*/  IMAD.U32 R2, RZ, RZ, UR4 ;  /* 0x00000004ff027e24 */ /* 0x004fe2000f8e00ff */
[----:B---3--:R-:W-:-:S11]  /*3510*/  MOV R3, UR6 ;  /* 0x0000000600037c02 */ /* 0x008fd60008000f00 */
[----:B------:R4:W-:Y:S04]  /*3520*/  @P0 ATOMS.AND RZ, [UR5+0x14], R3 ;  /* 0x00001403ffff098c */ /* 0x0009e8000a800005 */
[----:B------:R4:W-:Y:S01]  /*3530*/  @P0 ATOMS.AND RZ, [UR5+0x18], R2 ;  /* 0x00001802ffff098c */ /* 0x0009e2000a800005 */
[----:B------:R-:W-:Y:S05]  /*3540*/  BRA `(.L_x_58) ;  /* 0x0000000000147947 */ /* 0x000fea0003800000 */
.L_x_57:
[----:B------:R-:W-:Y:S02]  /*3550*/  MOV R2, 0x3570 ;  /* 0x0000357000027802 */ /* 0x000fe40000000f00 */
[----:B---3-5:R-:W-:Y:S05]  /*3560*/  CALL.REL.NOINC `($__internal_0_$__cuda_sm10x_tcgen05_guardrail_trap_col_being_dealloced_not_returned_by_alloc) ;  /* 0x0000006800bc7944 */ /* 0x028fea0003c00000 */
[----:B------:R-:W-:Y:S05]  /*3570*/  BRA `(.L_x_58) ;  /* 0x0000000000087947 */ /* 0x000fea0003800000 */
.L_x_56:
[----:B------:R-:W-:Y:S02]  /*3580*/  MOV R2, 0x35a0 ;  /* 0x000035a000027802 */ /* 0x000fe40000000f00 */
[----:B---3-5:R-:W-:Y:S05]  /*3590*/  CALL.REL.NOINC `($__internal_2_$__cuda_sm10x_tcgen05_guardrail_trap_unallocated_columns_being_dealloced) ;  /* 0x0000006800c87944 */ /* 0x028fea0003c00000 */
.L_x_58:
[----:B------:R-:W-:Y:S01]  /*35a0*/  NOP ;  /* 0x0000000000007918 */ /* 0x000fe20000000000 */
[----:B----4-:R-:W-:Y:S05]  /*35b0*/  EXIT ;  /* 0x000000000000794d */ /* 0x010fea0003800000 */
.L_x_42:
[----:B------:R-:W-:Y:S05]  /*35c0*/  BRA.U !UP0, `(.L_x_59) ;  /* 0x0000001508507547 */ /* 0x000fea000b800000 */
[----:B------:R-:W1:Y:S01]  /*35d0*/  LDC R0, c[0x0][0xd30] ;  /* 0x00034c00ff007b82 */ /* 0x000e620000000800 */
[----:B------:R-:W-:Y:S01]  /*35e0*/  UMOV UR4, 0x400 ;  /* 0x0000040000047882 */ /* 0x000fe20000000000 */
[----:B------:R-:W-:Y:S01]  /*35f0*/  UISETP.NE.AND UP0, UPT, UR8, 0x2, UPT ;  /* 0x000000020800788c */ /* 0x000fe2000bf05270 */
[----:B------:R-:W-:Y:S01]  /*3600*/  IMAD.MOV.U32 R36, RZ, RZ, 0x1 ;  /* 0x00000001ff247424 */ /* 0x000fe200078e00ff */
[----:B------:R-:W-:Y:S01]  /*3610*/  ULEA UR4, UR37, UR4, 0x18 ;  /* 0x0000000425047291 */ /* 0x000fe2000f8ec0ff */
[----:B------:R-:W-:Y:S01]  /*3620*/  CS2R R34, SRZ ;  /* 0x0000000000227805 */ /* 0x000fe2000001ff00 */
[----:B------:R-:W-:Y:S01]  /*3630*/  IMAD.MOV.U32 R32, RZ, RZ, 0x4000 ;  /* 0x00004000ff207424 */ /* 0x000fe200078e00ff */
[----:B------:R-:W-:Y:S01]  /*3640*/  UPLOP3.LUT UP1, UPT, UPT, UPT, UPT, 0x40, 0x4 ;  /* 0x000000000004789c */ /* 0x000fe20003f2e870 */
[----:B------:R-:W2:Y:S01]  /*3650*/  LDC R27, c[0x0][0x370] ;  /* 0x0000dc00ff1b7b82 */ /* 0x000ea20000000800 */
[----:B------:R-:W-:Y:S02]  /*3660*/  UIADD3 UR5, UPT, UPT, UR4, 0x78, URZ ;  /* 0x0000007804057890 */ /* 0x000fe4000fffe0ff */
[----:B------:R-:W-:-:S02]  /*3670*/  USEL UR6, URZ, 0x1, UP0 ;  /* 0x00000001ff067887 */ /* 0x000fc40008000000 */
[----:B------:R-:W-:Y:S02]  /*3680*/  UIADD3 UR57, UPT, UPT, UR4, 0x60, URZ ;  /* 0x0000006004397890 */ /* 0x000fe4000fffe0ff */
[----:B------:R-:W-:Y:S01]  /*3690*/  UIADD3 UR49, UPT, UPT, UR4, 0x68, URZ ;  /* 0x0000006804317890 */ /* 0x000fe2000fffe0ff */
[----:B------:R-:W4:Y:S01]  /*36a0*/  LDC R8, c[0x0][0xd0c] ;  /* 0x00034300ff087b82 */ /* 0x000f220000000800 */
[----:B------:R-:W-:Y:S02]  /*36b0*/  UIADD3 UR41, UPT, UPT, UR4, 0x70, URZ ;  /* 0x0000007004297890 */ /* 0x000fe4000fffe0ff */
[----:B------:R-:W-:-:S05]  /*36c0*/  UPRMT UR5, UR37, 0x654, UR5 ;  /* 0x0000065425057896 */ /* 0x000fca0008000005 */
[----:B------:R-:W2:Y:S01]  /*36d0*/  LDC R25, c[0x0][0xd20] ;  /* 0x00034800ff197b82 */ /* 0x000ea20000000800 */
[----:B-1----:R-:W-:-:S07]  /*36e0*/  ISETP.NE.AND P1, PT, R0, 0x1, PT ;  /* 0x000000010000780c */ /* 0x002fce0003f25270 */
[----:B------:R-:W1:Y:S08]  /*36f0*/  LDC.64 R38, c[0x0][0x348] ;  /* 0x0000d200ff267b82 */ /* 0x000e700000000a00 */
[----:B------:R-:W1:Y:S08]  /*3700*/  LDC.64 R18, c[0x0][0xa88] ;  /* 0x0002a200ff127b82 */ /* 0x000e700000000a00 */
[----:B------:R-:W1:Y:S08]  /*3710*/  LDC.64 R22, c[0x0][0xd10] ;  /* 0x00034400ff167b82 */ /* 0x000e700000000a00 */
[----:B------:R-:W1:Y:S08]  /*3720*/  LDC.64 R6, c[0x0][0xd18] ;  /* 0x00034600ff067b82 */ /* 0x000e700000000a00 */
[----:B------:R-:W1:Y:S08]  /*3730*/  LDC.64 R4, c[0x0][0xd28] ;  /* 0x00034a00ff047b82 */ /* 0x000e700000000a00 */
[----:B------:R-:W1:Y:S08]  /*3740*/  LDC.64 R20, c[0x0][0xa90] ;  /* 0x0002a400ff147b82 */ /* 0x000e700000000a00 */
[----:B--2-4-:R-:W1:Y:S02]  /*3750*/  LDC R26, c[0x0][0x374] ;  /* 0x0000dd00ff1a7b82 */ /* 0x014e640000000800 */
.L_x_70:
[C---:B------:R-:W-:Y:S02]  /*3760*/  LEA R0, R35.reuse, UR4, 0x3 ;  /* 0x0000000423007c11 */ /* 0x040fe4000f8e18ff */
[----:B------:R-:W-:Y:S02]  /*3770*/  SHF.L.U32 R3, R34, 0x1f, RZ ;  /* 0x0000001f22037819 */ /* 0x000fe400000006ff */
[----:B------:R-:W-:Y:S02]  /*3780*/  LEA R28, R35, UR4, 0x4 ;  /* 0x00000004231c7c11 */ /* 0x000fe4000f8e20ff */
[----:B------:R-:W2:Y:S02]  /*3790*/  SYNCS.PHASECHK.TRANS64.TRYWAIT P0, [R0+URZ+0xb0], R3 ;  /* 0x0000b003000075a7 */ /* 0x000ea400080011ff */
[----:B--2-4-:R-:W-:Y:S05]  /*37a0*/  @!P0 BRA `(.L_x_60) ;  /* 0x0000006000dc8947 */ /* 0x014fea0003800000 */
.L_x_149:
[----:B---3--:R-:W-:Y:S01]  /*37b0*/  ISETP.GE.AND P0, PT, R2, 0x1, PT ;  /* 0x000000010200780c */ /* 0x008fe20003f06270 */
[----:B------:R-:W3:Y:S01]  /*37c0*/  LDS.128 R28, [R28+0x120] ;  /* 0x000120001c1c7984 */ /* 0x000ee20000000c00 */
[----:B--2---:R-:W-:Y:S01]  /*37d0*/  VIADD R0, R0, 0xc0 ;  /* 0x000000c000007836 */ /* 0x004fe20000000000 */
[----:B------:R-:W-:Y:S01]  /*37e0*/  @!PT LDS RZ, [RZ] ;  /* 0x00000000fffff984 */ /* 0x000fe20000000800 */
[----:B------:R-:W-:Y:S01]  /*37f0*/  @!PT LDS RZ, [RZ] ;  /* 0x00000000fffff984 */ /* 0x000fe20000000800 */
[----:B------:R-:W-:Y:S01]  /*3800*/  @!PT LDS RZ, [RZ] ;  /* 0x00000000fffff984 */ /* 0x000fe20000000800 */
[----:B------:R-:W-:Y:S01]  /*3810*/  @!PT LDS RZ, [RZ] ;  /* 0x00000000fffff984 */ /* 0x000fe20000000800 */
[----:B------:R2:W-:Y:S06]  /*3820*/  MEMBAR.ALL.CTA ;  /* 0x0000000000007992 */ /* 0x0005ec0000008000 */
[----:B--2---:R-:W2:Y:S01]  /*3830*/  FENCE.VIEW.ASYNC.S ;  /* 0x00000000000073c6 */ /* 0x004ea20000000000 */
[----:B------:R-:W-:Y:S04]  /*3840*/  PRMT R0, RZ, 0x654, R0 ;  /* 0x00000654ff007816 */ /* 0x000fe80000000000 */
[----:B--2---:R2:W-:Y:S01]  /*3850*/  SYNCS.ARRIVE.TRANS64.RED.A1T0 RZ, [R0+URZ], RZ ;  /* 0x000000ff00ff79a7 */ /* 0x0045e200081004ff */
[----:B---3--:R-:W-:Y:S11]  /*3860*/  LOP3.LUT P3, RZ, R30, 0x1, RZ, 0xc0, !PT ;  /* 0x000000011eff7812 */ /* 0x008ff6000786c0ff */
[----:B------:R-:W-:Y:S02]  /*3870*/  @!UPT UIADD3 URZ, UPT, UPT, URZ, URZ, URZ ;  /* 0x000000fffffff290 */ /* 0x000fe4000fffe0ff */
[----:B------:R-:W-:Y:S02]  /*3880*/  @P3 MOV R13, R28 ;  /* 0x0000001c000d3202 */ /* 0x000fe40000000f00 */
[----:B------:R-:W-:Y:S01]  /*3890*/  @P3 LOP3.LUT R10, R29, 0xffff, RZ, 0xc0, !PT ;  /* 0x0000ffff1d0a3812 */ /* 0x000fe200078ec0ff */
[----:B--2---:R-:W-:Y:S06]  /*38a0*/  @!P0 BRA `(.L_x_61) ;  /* 0x0000000000a48947 */ /* 0x004fec0003800000 */
[----:B-1----:R-:W-:Y:S01]  /*38b0*/  IMAD.HI.U32 R42, R26, R7, RZ ;  /* 0x000000071a2a7227 */ /* 0x002fe200078e00ff */
[----:B------:R-:W-:Y:S02]  /*38c0*/  ISETP.NE.AND P0, PT, R6, 0x1, PT ;  /* 0x000000010600780c */ /* 0x000fe40003f05270 */
[----:B------:R-:W-:Y:S01]  /*38d0*/  ISETP.NE.AND P2, PT, R2, 0x1, PT ;  /* 0x000000010200780c */ /* 0x000fe20003f45270 */
[-C--:B------:R-:W-:Y:S01]  /*38e0*/  IMAD.HI.U32 R40, R27, R22.reuse, RZ ;  /* 0x000000161b287227 */ /* 0x080fe200078e00ff */
[----:B------:R-:W-:Y:S02]  /*38f0*/  SHF.R.U32.HI R37, RZ, R25, R42 ;  /* 0x00000019ff257219 */ /* 0x000fe4000001162a */
[----:B------:R-:W-:Y:S01]  /*3900*/  ISETP.NE.AND P4, PT, R8, 0x1, PT ;  /* 0x000000010800780c */ /* 0x000fe20003f85270 */
[----:B-----5:R-:W-:Y:S01]  /*3910*/  IMAD.HI.U32 R46, R10, R7, RZ ;  /* 0x000000070a2e7227 */ /* 0x020fe200078e00ff */
[----:B------:R-:W-:Y:S02]  /*3920*/  SHF.R.U32.HI R40, RZ, R23, R40 ;  /* 0x00000017ff287219 */ /* 0x000fe40000011628 */
[----:B------:R-:W-:Y:S01]  /*3930*/  SEL R3, R26, R37, !P0 ;  /* 0x000000251a037207 */ /* 0x000fe20004000000 */
[----:B------:R-:W-:Y:S01]  /*3940*/  IMAD.HI.U32 R42, R13, R22, RZ ;  /* 0x000000160d2a7227 */ /* 0x000fe200078e00ff */
[----:B------:R-:W-:Y:S02]  /*3950*/  SEL R11, R27, R40, !P4 ;  /* 0x000000281b0b7207 */ /* 0x000fe40006000000 */
[----:B------:R-:W-:Y:S01]  /*3960*/  SHF.R.U32.HI R37, RZ, R25, R46 ;  /* 0x00000019ff257219 */ /* 0x000fe2000001162e */
[-C--:B------:R-:W-:Y:S01]  /*3970*/  IMAD.HI.U32 R44, R3, R4.reuse, RZ ;  /* 0x00000004032c7227 */ /* 0x080fe200078e00ff */
[----:B------:R-:W-:Y:S02]  /*3980*/  SHF.R.U32.HI R42, RZ, R23, R42 ;  /* 0x00000017ff2a7219 */ /* 0x000fe4000001162a */
[----:B------:R-:W-:Y:S01]  /*3990*/  SEL R9, R10, R37, !P0 ;  /* 0x000000250a097207 */ /* 0x000fe20004000000 */
[-C--:B------:R-:W-:Y:S01]  /*39a0*/  IMAD.HI.U32 R40, R11, R4.reuse, RZ ;  /* 0x000000040b287227 */ /* 0x080fe200078e00ff */
[-C--:B------:R-:W-:Y:S03]  /*39b0*/  @P2 SHF.R.U32.HI R3, RZ, R5.reuse, R44 ;  /* 0x00000005ff032219 */ /* 0x080fe6000001162c */
[----:B------:R-:W-:Y:S01]  /*39c0*/  IMAD.HI.U32 R16, R9, R4, RZ ;  /* 0x0000000409107227 */ /* 0x000fe200078e00ff */
[----:B------:R-:W-:Y:S03]  /*39d0*/  @P2 SHF.R.U32.HI R11, RZ, R5, R40 ;  /* 0x00000005ff0b2219 */ /* 0x000fe60000011628 */
[C---:B------:R-:W-:Y:S01]  /*39e0*/  IMAD R12, R2.reuse, R3, RZ ;  /* 0x00000003020c7224 */ /* 0x040fe200078e02ff */
[----:B------:R-:W-:Y:S01]  /*39f0*/  SEL R3, R13, R42, !P4 ;  /* 0x0000002a0d037207 */ /* 0x000fe20006000000 */
[C---:B------:R-:W-:Y:S01]  /*3a00*/  IMAD R14, R2.reuse, R11, RZ ;  /* 0x0000000b020e7224 */ /* 0x040fe200078e02ff */
[----:B------:R-:W-:Y:S02]  /*3a10*/  SHF.R.U32.HI R16, RZ, R5, R16 ;  /* 0x00000005ff107219 */ /* 0x000fe40000011610 */
[C---:B------:R-:W-:Y:S02]  /*3a20*/  ISETP.GE.AND P0, PT, R9.reuse, R12, PT ;  /* 0x0000000c0900720c */ /* 0x040fe40003f06270 */
[----:B------:R-:W-:Y:S02]  /*3a30*/  SEL R17, R9, R16, !P2 ;  /* 0x0000001009117207 */ /* 0x000fe40005000000 */
[C---:B------:R-:W-:Y:S03]  /*3a40*/  ISETP.GE.OR P0, PT, R3.reuse, R14, P0 ;  /* 0x0000000e0300720c */ /* 0x040fe60000706670 */
[----:B------:R-:W-:Y:S04]  /*3a50*/  IMAD.MOV R15, RZ, RZ, -R17 ;  /* 0x000000ffff0f7224 */ /* 0x000fe800078e0a11 */
[----:B------:R-:W-:Y:S06]  /*3a60*/  IMAD R15, R2, R15, R9 ;  /* 0x0000000f020f7224 */ /* 0x000fec00078e0209 */
[C---:B------:R-:W-:Y:S05]  /*3a70*/  @!P0 IMAD.HI.U32 R12, R3.reuse, R4, RZ ;  /* 0x00000004030c8227 */ /* 0x040fea00078e00ff */
[----:B------:R-:W-:Y:S04]  /*3a80*/  @!P0 SHF.R.U32.HI R12, RZ, R5, R12 ;  /* 0x00000005ff0c8219 */ /* 0x000fe8000001160c */
[----:B------:R-:W-:Y:S01]  /*3a90*/  @!P0 SEL R0, R3, R12, !P2 ;  /* 0x0000000c03008207 */ /* 0x000fe20005000000 */
[----:B------:R-:W-:Y:S03]  /*3aa0*/  IMAD.MOV R12, RZ, RZ, -R3 ;  /* 0x000000ffff0c7224 */ /* 0x000fe600078e0a03 */
[----:B------:R-:W-:Y:S01]  /*3ab0*/  @!P0 IADD3 R16, PT, PT, R17, -R0, RZ ;  /* 0x8000000011108210 */ /* 0x000fe20007ffe0ff */
[----:B------:R-:W-:Y:S01]  /*3ac0*/  @!P0 IMAD R0, R11, R15, R0 ;  /* 0x0000000f0b008224 */ /* 0x000fe200078e0200 */
[----:B------:R-:W-:Y:S01]  /*3ad0*/  IADD3 R11, PT, PT, -R9, RZ, RZ ;  /* 0x000000ff090b7210 */ /* 0x000fe20007ffe1ff */
[----:B------:R-:W-:Y:S02]  /*3ae0*/  IMAD R13, R8, R12, R13 ;  /* 0x0000000c080d7224 */ /* 0x000fe400078e020d */
[----:B------:R-:W-:Y:S02]  /*3af0*/  @!P0 IMAD R9, R16, R2, R3 ;  /* 0x0000000210098224 */ /* 0x000fe400078e0203 */
[----:B------:R-:W-:Y:S02]  /*3b00*/  @!P0 IMAD.MOV.U32 R3, RZ, RZ, R0 ;  /* 0x000000ffff038224 */ /* 0x000fe400078e0000 */
[----:B------:R-:W-:Y:S02]  /*3b10*/  IMAD R10, R6, R11, R10 ;  /* 0x0000000b060a7224 */ /* 0x000fe400078e020a */
[----:B------:R-:W-:Y:S02]  /*3b20*/  IMAD R13, R3, R8, R13 ;  /* 0x00000008030d7224 */ /* 0x000fe400078e020d */
[----:B------:R-:W-:Y:S02]  /*3b30*/  IMAD R10, R9, R6, R10 ;  /* 0x00000006090a7224 */ /* 0x000fe400078e020a */
.L_x_61:
[----:B------:R-:W-:Y:S05]  /*3b40*/  BRA.U UP1, `(.L_x_62) ;  /* 0x0000000101107547 */ /* 0x000fea000b800000 */
[----:B------:R-:W-:Y:S04]  /*3b50*/  MOV R0, UR6 ;  /* 0x0000000600007c02 */ /* 0x000fe80008000f00 */
[----:B------:R-:W-:Y:S04]  /*3b60*/  SHF.L.U32 R3, R0, 0x1f, RZ ;  /* 0x0000001f00037819 */ /* 0x000fe800000006ff */
[----:B------:R-:W2:Y:S02]  /*3b70*/  SYNCS.PHASECHK.TRANS64.TRYWAIT P0, [UR4+0xa8], R3 ;  /* 0x0000a803ff0075a7 */ /* 0x000ea40008001104 */
[----:B--2---:R-:W-:Y:S05]  /*3b80*/  @!P0 BRA `(.L_x_63) ;  /* 0x0000005c00f88947 */ /* 0x004fea0003800000 */
.L_x_62:
[----:B-1----:R-:W-:Y:S01]  /*3b90*/  ISETP.NE.U32.AND P0, PT, R20, RZ, PT ;  /* 0x000000ff1400720c */ /* 0x002fe20003f05070 */
[----:B------:R-:W-:Y:S01]  /*3ba0*/  USHF.L.U32 UR58, UR11, 0x7, URZ ;  /* 0x000000070b3a7899 */ /* 0x000fe200080006ff */
[----:B------:R-:W-:Y:S02]  /*3bb0*/  R2UR UR59, R24 ;  /* 0x00000000183b72ca */ /* 0x000fe400000e0000 */
[C---:B------:R-:W-:Y:S02]  /*3bc0*/  ISETP.NE.AND.EX P0, PT, R21.reuse, RZ, PT, P0 ;  /* 0x000000ff1500720c */ /* 0x040fe40003f05300 */
[----:B------:R-:W-:Y:S02]  /*3bd0*/  ISETP.NE.U32.AND P2, PT, R20, RZ, PT ;  /* 0x000000ff1400720c */ /* 0x000fe40003f45070 */
[----:B------:R-:W-:Y:S02]  /*3be0*/  SHF.L.U32 R11, R36, 0x1f, RZ ;  /* 0x0000001f240b7819 */ /* 0x000fe400000006ff */
[----:B------:R-:W-:Y:S05]  /*3bf0*/  ISETP.NE.AND.EX P2, PT, R21, RZ, PT, P2 ;  /* 0x000000ff1500720c */ /* 0x000fea0003f45320 */
[----:B------:R-:W-:Y:S02]  /*3c00*/  USHF.L.U32 UR59, UR59, 0x7, URZ ;  /* 0x000000073b3b7899 */ /* 0x000fe400080006ff */
[----:B------:R-:W-:Y:S10]  /*3c10*/  @!P0 BRA `(.L_x_64) ;  /* 0x00000000002c8947 */ /* 0x000ff40003800000 */
[----:B------:R-:W-:Y:S01]  /*3c20*/  ISETP.NE.U32.AND P0, PT, R18, RZ, PT ;  /* 0x000000ff1200720c */ /* 0x000fe20003f05070 */
[----:B------:R-:W-:Y:S03]  /*3c30*/  IMAD.MOV.U32 R89, RZ, RZ, 0x1 ;  /* 0x00000001ff597424 */ /* 0x000fe600078e00ff */
[----:B------:R-:W-:Y:S11]  /*3c40*/  ISETP.NE.AND.EX P0, PT, R19, RZ, PT, P0 ;  /* 0x000000ff1300720c */ /* 0x000ff60003f05300 */
[----:B------:R-:W-:Y:S02]  /*3c50*/  @!UPT UIADD3 URZ, UPT, UPT, URZ, URZ, URZ ;  /* 0x000000fffffff290 */ /* 0x000fe4000fffe0ff */
[----:B------:R-:W1:Y:S01]  /*3c60*/  @P0 LDC.64 R14, c[0x0][0xa88] ;  /* 0x0002a200ff0e0b82 */ /* 0x000e620000000a00 */
[----:B--2---:R-:W-:Y:S04]  /*3c70*/  @P0 IMAD R0, R20, UR36, RZ ;  /* 0x0000002414000c24 */ /* 0x004fe8000f8e02ff */
[----:B-1----:R-:W-:Y:S04]  /*3c80*/  @P0 IMAD.WIDE R14, R0, 0x4, R14 ;  /* 0x00000004000e0825 */ /* 0x002fe800078e020e */
[----:B------:R-:W-:Y:S01]  /*3c90*/  HFMA2 R0, -RZ, RZ, 0, 5.9604644775390625e-08 ;  /* 0x00000001ff007431 */ /* 0x000fe200000001ff */
[----:B-----5:R1:W5:Y:S04]  /*3ca0*/  @P0 LDG.E R48, desc[UR38][R14.64] ;  /* 0x000000260e300981 */ /* 0x020368000c1e1900 */
[----:B------:R-:W-:Y:S01]  /*3cb0*/  @!P0 PRMT R89, R0, 0x7610, R89 ;  /* 0x0000761000598816 */ /* 0x000fe20000000059 */
[----:B-1----:R-:W3:Y:S06]  /*3cc0*/  @!P0 LDC R48, c[0x0][0xa80] ;  /* 0x0002a000ff308b82 */ /* 0x002eec0000000800 */
.L_x_64:
[----:B---3-5:R-:W-:Y:S01]  /*3cd0*/  @!P2 ISETP.EQ.AND P0, PT, R48, RZ, PT ;  /* 0x000000ff3000a20c */ /* 0x028fe20003f02270 */
[----:B------:R-:W-:Y:S01]  /*3ce0*/  @!UPT UIADD3 URZ, UPT, UPT, URZ, URZ, URZ ;  /* 0x000000fffffff290 */ /* 0x000fe2000fffe0ff */
[----:B------:R-:W-:Y:S11]  /*3cf0*/  @!P2 BRA `(.L_x_65) ;  /* 0x000000000018a947 */ /* 0x000ff60003800000 */
[----:B------:R-:W-:Y:S02]  /*3d00*/  LOP3.LUT P2, RZ, R89, 0xff, RZ, 0xc0, !PT ;  /* 0x000000ff59ff7812 */ /* 0x000fe4000784c0ff */
[----:B------:R-:W-:Y:S04]  /*3d10*/  ISETP.NE.U32.AND P0, PT, R18, RZ, PT ;  /* 0x000000ff1200720c */ /* 0x000fe80003f05070 */
[----:B------:R-:W-:Y:S04]  /*3d20*/  ISETP.NE.AND.EX P0, PT, R19, RZ, PT, P0 ;  /* 0x000000ff1300720c */ /* 0x000fe80003f05300 */
[----:B------:R-:W-:Y:S03]  /*3d30*/  PLOP3.LUT P0, PT, P0, PT, PT, 0x8, 0x80 ;  /* 0x000000000080781c */ /* 0x000fe6000070e170 */
[----:B------:R-:W-:Y:S11]  /*3d40*/  @P2 ISETP.EQ.AND P0, PT, R48, RZ, PT ;  /* 0x000000ff3000220c */ /* 0x000ff60003f02270 */
[----:B------:R-:W-:Y:S02]  /*3d50*/  @!UPT UIADD3 URZ, UPT, UPT, URZ, URZ, URZ ;  /* 0x000000fffffff290 */ /* 0x000fe4000fffe0ff */
.L_x_65:
[----:B------:R-:W1:Y:S01]  /*3d60*/  SYNCS.PHASECHK.TRANS64.TRYWAIT P2, [UR4+0x80], R11 ;  /* 0x0000800bff0075a7 */ /* 0x000e620008041104 */
[----:B------:R-:W-:Y:S04]  /*3d70*/  ELECT P4, URZ, PT ;  /* 0x0000000000ff782f */ /* 0x000fe80003880000 */
[----:B------:R-:W-:Y:S11]  /*3d80*/  PLOP3.LUT P4, PT, P0, P4, PT, 0xf2, 0x2f ;  /* 0x00000000002f781c */ /* 0x000ff60000789e72 */
[----:B------:R-:W-:Y:S02]  /*3d90*/  @!UPT UIADD3 URZ, UPT, UPT, URZ, URZ, URZ ;  /* 0x000000fffffff290 */ /* 0x000fe4000fffe0ff */
[----:B------:R-:W-:Y:S05]  /*3da0*/  @!P4 IADD3 R9, P0, PT, R38, 0x780, RZ ;  /* 0x000007802609c810 */ /* 0x000fea0007f1e0ff */
[----:B--2---:R-:W-:Y:S01]  /*3db0*/  @!P4 IMAD.X R3, RZ, RZ, R39, P0 ;  /* 0x000000ffff03c224 */ /* 0x004fe200000e0627 */
[----:B-1----:R-:W-:Y:S07]  /*3dc0*/  @!P2 BRA `(.L_x_66) ;  /* 0x0000005c0080a947 */ /* 0x002fee0003800000 */
.L_x_152:
[----:B------:R-:W-:Y:S01]  /*3dd0*/  @!P4 R2UR UR8, R9 ;  /* 0x000000000908c2ca */ /* 0x000fe200000e0000 */
[----:B------:R-:W-:Y:S01]  /*3de0*/  VOTEU.ALL UP3, P4 ;  /* 0x0000000000ff7886 */ /* 0x000fe20002060000 */
[----:B------:R-:W-:Y:S01]  /*3df0*/  @!P4 R2UR UR7, R3 ;  /* 0x000000000307c2ca */ /* 0x000fe200000e0000 */
[----:B------:R-:W-:Y:S01]  /*3e00*/  VOTEU.ALL UP2, P4 ;  /* 0x0000000000ff7886 */ /* 0x000fe20002040000 */
[----:B------:R-:W-:Y:S01]  /*3e10*/  UMOV UR14, 0x0 ;  /* 0x00000000000e7882 */ /* 0x000fe20000000000 */
[----:B------:R-:W-:Y:S01]  /*3e20*/  UMOV UR15, 0x10000000 ;  /* 0x10000000000f7882 */ /* 0x000fe20000000000 */
[----:B------:R-:W-:Y:S01]  /*3e30*/  @!UP3 UIADD3 UR56, UPT, UPT, UR4, 0x200, URZ ;  /* 0x000002000438b890 */ /* 0x000fe2000fffe0ff */
[----:B-1----:R-:W-:Y:S01]  /*3e40*/  @!P4 IMAD.MOV.U32 R0, RZ, RZ, 0x4000 ;  /* 0x00004000ff00c424 */ /* 0x002fe200078e00ff */
[----:B------:R-:W-:Y:S01]  /*3e50*/  UMOV UR60, UR36 ;  /* 0x00000024003c7c82 */ /* 0x000fe20008000000 */
[----:B------:R-:W-:Y:S01]  /*3e60*/  @!UP3 UIADD3 UR26, UPT, UPT, UR58, 0x20, URZ ;  /* 0x000000203a1ab890 */ /* 0x000fe2000fffe0ff */
[----:B------:R-:W-:Y:S01]  /*3e70*/  @!P4 IADD3 R9, P0, PT, R38, 0x780, RZ ;  /* 0x000007802609c810 */ /* 0x000fe20007f1e0ff */
[----:B------:R-:W-:Y:S02]  /*3e80*/  @!UP3 UIADD3 UR24, UPT, UPT, UR4, 0x1200, URZ ;  /* 0x000012000418b890 */ /* 0x000fe4000fffe0ff */
[----:B------:R-:W-:Y:S01]  /*3e90*/  IMAD.U32 R14, RZ, RZ, UR8 ;  /* 0x00000008ff0e7e24 */ /* 0x000fe2000f8e00ff */
[----:B------:R-:W-:Y:S01]  /*3ea0*/  VOTEU.ALL UP1, P4 ;  /* 0x0000000000ff7886 */ /* 0x000fe20002020000 */
[----:B------:R-:W-:Y:S01]  /*3eb0*/  IMAD.U32 R15, RZ, RZ, UR7 ;  /* 0x00000007ff0f7e24 */ /* 0x000fe2000f8e00ff */
[----:B------:R-:W-:Y:S01]  /*3ec0*/  UMOV UR25, UR57 ;  /* 0x0000003900197c82 */ /* 0x000fe20008000000 */
[----:B------:R-:W-:Y:S01]  /*3ed0*/  UMOV UR27, UR59 ;  /* 0x0000003b001b7c82 */ /* 0x000fe20008000000 */
[----:B------:R-:W-:Y:S01]  /*3ee0*/  @!P4 R2UR UR22, R14 ;  /* 0x000000000e16c2ca */ /* 0x000fe200000e0000 */
[----:B------:R-:W-:Y:S01]  /*3ef0*/  UMOV UR28, UR36 ;  /* 0x00000024001c7c82 */ /* 0x000fe20008000000 */
[----:B------:R-:W-:Y:S01]  /*3f00*/  @!P4 R2UR UR23, R15 ;  /* 0x000000000f17c2ca */ /* 0x000fe200000e0000 */
[----:B------:R-:W-:Y:S01]  /*3f10*/  @!UP3 UIADD3 UR18, UPT, UPT, UR58, 0x40, URZ ;  /* 0x000000403a12b890 */ /* 0x000fe2000fffe0ff */
[----:B------:R-:W-:Y:S01]  /*3f20*/  @!P4 IMAD.X R3, RZ, RZ, R39, P0 ;  /* 0x000000ffff03c224 */ /* 0x000fe200000e0627 */
[----:B------:R-:W-:Y:S01]  /*3f30*/  @!UP3 UIADD3 UR16, UPT, UPT, UR4, 0x2200, URZ ;  /* 0x000022000410b890 */ /* 0x000fe2000fffe0ff */
[----:B------:R-:W-:Y:S01]  /*3f40*/  VOTEU.ALL UP0, P4 ;  /* 0x0000000000ff7886 */ /* 0x000fe20002000000 */
[----:B------:R-:W-:Y:S01]  /*3f50*/  UMOV UR17, UR57 ;  /* 0x0000003900117c82 */ /* 0x000fe20008000000 */
[----:B------:R-:W-:Y:S01]  /*3f60*/  UMOV UR19, UR59 ;  /* 0x0000003b00137c82 */ /* 0x000fe20008000000 */
[----:B------:R-:W-:Y:S01]  /*3f70*/  UMOV UR20, UR36 ;  /* 0x0000002400147c82 */ /* 0x000fe20008000000 */
[----:B------:R-:W-:Y:S02]  /*3f80*/  @!UP3 UIADD3 UR10, UPT, UPT, UR58, 0x60, URZ ;  /* 0x000000603a0ab890 */ /* 0x000fe4000fffe0ff */
[----:B------:R-:W-:Y:S03]  /*3f90*/  @!UP3 UIADD3 UR8, UPT, UPT, UR4, 0x3200, URZ ;  /* 0x000032000408b890 */ /* 0x000fe6000fffe0ff */
[----:B------:R1:W-:Y:S01]  /*3fa0*/  @!UP2 UTMALDG.3D [UR56], [UR22], desc[UR14] ;  /* 0x00000e381600a5b4 */ /* 0x0003e20008011000 */
[----:B------:R-:W-:Y:S01]  /*3fb0*/  UMOV UR9, UR57 ;  /* 0x0000003900097c82 */ /* 0x000fe20008000000 */
[----:B------:R-:W-:Y:S01]  /*3fc0*/  UMOV UR11, UR59 ;  /* 0x0000003b000b7c82 */ /* 0x000fe20008000000 */
[----:B------:R-:W-:Y:S01]  /*3fd0*/  UMOV UR12, UR36 ;  /* 0x00000024000c7c82 */ /* 0x000fe20008000000 */
[----:B------:R-:W-:Y:S01]  /*3fe0*/  UPRMT UR7, UR37, 0x654, UR57 ;  /* 0x0000065425077896 */ /* 0x000fe20008000039 */
[----:B------:R1:W-:Y:S01]  /*3ff0*/  @!UP1 UTMALDG.3D [UR24], [UR22], desc[UR14] ;  /* 0x00000e18160095b4 */ /* 0x0003e20008011000 */
[----:B------:R-:W-:Y:S01]  /*4000*/  VOTEU.ALL UP1, P4 ;  /* 0x0000000000ff7886 */ /* 0x000fe20002020000 */
[----:B------:R1:W-:Y:S04]  /*4010*/  @!UP0 UTMALDG.3D [UR16], [UR22], desc[UR14] ;  /* 0x00000e10160085b4 */ /* 0x0003e80008011000 */
[----:B------:R1:W-:Y:S01]  /*4020*/  @!UP1 UTMALDG.3D [UR8], [UR22], desc[UR14] ;  /* 0x00000e08160095b4 */ /* 0x0003e20008011000 */
[----:B------:R1:W-:Y:S01]  /*4030*/  @!P4 SYNCS.ARRIVE.TRANS64.RED.A0TR RZ, [UR4+0x60], R0 ;  /* 0x00006000ffffc9a7 */ /* 0x0003e20008300404 */
[----:B------:R-:W-:Y:S01]  /*4040*/  SYNCS.ARRIVE.TRANS64.RED.A1T0 RZ, [UR7], RZ ;  /* 0x000000ffffff79a7 */ /* 0x000fe20008100407 */
[----:B------:R-:W2:Y:S02]  /*4050*/  SYNCS.PHASECHK.TRANS64.TRYWAIT P2, [UR4+0x88], R11 ;  /* 0x0000880bff0075a7 */ /* 0x000ea40008041104 */
[----:B-12---:R-:W-:Y:S05]  /*4060*/  @!P2 BRA `(.L_x_67) ;  /* 0x0000005800f0a947 */ /* 0x006fea0003800000 */
.L_x_154:
        /* <DEDUP_REMOVED lines=8> */
[----:B------:R-:W-:Y:S01]  /*40f0*/  @!UP3 UIADD3 UR48, UPT, UPT, UR4, 0x4200, URZ ;  /* 0x000042000430b890 */ /* 0x000fe2000fffe0ff */
[----:B------:R-:W-:Y:S01]  /*4100*/  @!P4 IADD3 R37, P0, PT, R38, 0x780, RZ ;  /* 0x000007802625c810 */ /* 0x000fe20007f1e0ff */
[----:B------:R-:W-:Y:S01]  /*4110*/  UMOV UR50, UR58 ;  /* 0x0000003a00327c82 */ /* 0x000fe20008000000 */
[----:B------:R-:W-:Y:S01]  /*4120*/  UMOV UR52, UR36 ;  /* 0x0000002400347c82 */ /* 0x000fe20008000000 */
[----:B------:R-:W-:Y:S01]  /*4130*/  @!UP3 UIADD3 UR26, UPT, UPT, UR58, 0x20, URZ ;  /* 0x000000203a1ab890 */ /* 0x000fe2000fffe0ff */
[----:B------:R-:W-:Y:S01]  /*4140*/  IMAD.U32 R14, RZ, RZ, UR8 ;  /* 0x00000008ff0e7e24 */ /* 0x000fe2000f8e00ff */
[----:B------:R-:W-:Y:S01]  /*4150*/  @!UP3 UIADD3 UR24, UPT, UPT, UR4, 0x5200, URZ ;  /* 0x000052000418b890 */ /* 0x000fe2000fffe0ff */
[----:B------:R-:W-:Y:S01]  /*4160*/  IMAD.U32 R15, RZ, RZ, UR7 ;  /* 0x00000007ff0f7e24 */ /* 0x000fe2000f8e00ff */
[----:B------:R-:W-:Y:S01]  /*4170*/  VOTEU.ALL UP1, P4 ;  /* 0x0000000000ff7886 */ /* 0x000fe20002020000 */
[----:B------:R-:W-:Y:S01]  /*4180*/  UMOV UR25, UR49 ;  /* 0x0000003100197c82 */ /* 0x000fe20008000000 */
[----:B------:R-:W-:Y:S01]  /*4190*/  @!P4 R2UR UR22, R14 ;  /* 0x000000000e16c2ca */ /* 0x000fe200000e0000 */
[----:B------:R-:W-:Y:S01]  /*41a0*/  UMOV UR28, UR36 ;  /* 0x00000024001c7c82 */ /* 0x000fe20008000000 */
[----:B------:R-:W-:Y:S01]  /*41b0*/  @!P4 R2UR UR23, R15 ;  /* 0x000000000f17c2ca */ /* 0x000fe200000e0000 */
[----:B------:R-:W-:Y:S01]  /*41c0*/  UMOV UR27, UR51 ;  /* 0x00000033001b7c82 */ /* 0x000fe20008000000 */
        /* <DEDUP_REMOVED lines=8> */
[----:B------:R-:W-:Y:S02]  /*4250*/  @!UP3 UIADD3 UR8, UPT, UPT, UR4, 0x7200, URZ ;  /* 0x000072000408b890 */ /* 0x000fe4000fffe0ff */
        /* <DEDUP_REMOVED lines=13> */
.L_x_156:
[----:B------:R-:W2:Y:S01]  /*4330*/  LDC.64 R16, c[0x0][0xd10] ;  /* 0x00034400ff107b82 */ /* 0x000ea20000000a00 */
[----:B------:R-:W-:Y:S01]  /*4340*/  @!P4 R2UR UR8, R37 ;  /* 0x000000002508c2ca */ /* 0x000fe200000e0000 */
[----:B------:R-:W-:Y:S01]  /*4350*/  VOTEU.ALL UP3, P4 ;  /* 0x0000000000ff7886 */ /* 0x000fe20002060000 */
[----:B------:R-:W-:Y:S01]  /*4360*/  @!P4 R2UR UR7, R24 ;  /* 0x000000001807c2ca */ /* 0x000fe200000e0000 */
[----:B------:R-:W-:Y:S01]  /*4370*/  VOTEU.ALL UP2, P4 ;  /* 0x0000000000ff7886 */ /* 0x000fe20002040000 */
[----:B------:R-:W-:Y:S03]  /*4380*/  UMOV UR14, 0x0 ;  /* 0x00000000000e7882 */ /* 0x000fe60000000000 */
[----:B------:R-:W3:Y:S01]  /*4390*/  LDC.64 R14, c[0x0][0xd18] ;  /* 0x00034600ff0e7b82 */ /* 0x000ee20000000a00 */
[----:B------:R-:W-:Y:S01]  /*43a0*/  @!UP3 UIADD3 UR43, UPT, UPT, UR59, 0x40, URZ ;  /* 0x000000403b2bb890 */ /* 0x000fe2000fffe0ff */
[----:B------:R-:W-:Y:S01]  /*43b0*/  @!P4 IMAD.MOV.U32 R24, RZ, RZ, 0x4000 ;  /* 0x00004000ff18c424 */ /* 0x000fe200078e00ff */
[----:B------:R-:W-:Y:S01]  /*43c0*/  @!UP3 UIADD3 UR40, UPT, UPT, UR4, 0x8200, URZ ;  /* 0x000082000428b890 */ /* 0x000fe2000fffe0ff */
[----:B------:R-:W-:Y:S01]  /*43d0*/  @P3 SHF.R.U32.HI R33, RZ, 0x10, R29 ;  /* 0x00000010ff213819 */ /* 0x000fe2000001161d */
[----:B------:R-:W-:Y:S03]  /*43e0*/  UMOV UR15, 0x10000000 ;  /* 0x10000000000f7882 */ /* 0x000fe60000000000 */
[----:B-1----:R-:W1:Y:S01]  /*43f0*/  @!P1 LDC R0, c[0x0][0xd20] ;  /* 0x00034800ff009b82 */ /* 0x002e620000000800 */
[----:B------:R-:W-:Y:S01]  /*4400*/  UMOV UR42, UR58 ;  /* 0x0000003a002a7c82 */ /* 0x000fe20008000000 */
[----:B------:R-:W-:Y:S01]  /*4410*/  IMAD.U32 R40, RZ, RZ, UR8 ;  /* 0x00000008ff287e24 */ /* 0x000fe2000f8e00ff */
[----:B------:R-:W-:Y:S05]  /*4420*/  UMOV UR44, UR36 ;  /* 0x00000024002c7c82 */ /* 0x000fea0008000000 */
[----:B------:R-:W4:Y:S01]  /*4430*/  @!P1 LDC R3, c[0x0][0xd0c] ;  /* 0x00034300ff039b82 */ /* 0x000f220000000800 */
[----:B------:R-:W-:Y:S01]  /*4440*/  IMAD.U32 R41, RZ, RZ, UR7 ;  /* 0x00000007ff297e24 */ /* 0x000fe2000f8e00ff */
[----:B------:R-:W-:Y:S01]  /*4450*/  @!UP3 UIADD3 UR26, UPT, UPT, UR58, 0x20, URZ ;  /* 0x000000203a1ab890 */ /* 0x000fe2000fffe0ff */
[----:B------:R-:W-:Y:S01]  /*4460*/  @!P4 R2UR UR22, R40 ;  /* 0x000000002816c2ca */ /* 0x000fe200000e0000 */
[----:B------:R-:W-:Y:S01]  /*4470*/  @!UP3 UIADD3 UR24, UPT, UPT, UR4, 0x9200, URZ ;  /* 0x000092000418b890 */ /* 0x000fe2000fffe0ff */
[----:B------:R-:W-:Y:S01]  /*4480*/  VIADD R35, R35, 0x1 ;  /* 0x0000000123237836 */ /* 0x000fe20000000000 */
[----:B------:R-:W-:Y:S01]  /*4490*/  @!P4 R2UR UR23, R41 ;  /* 0x000000002917c2ca */ /* 0x000fe200000e0000 */
[----:B------:R-:W-:Y:S01]  /*44a0*/  VOTEU.ALL UP1, P4 ;  /* 0x0000000000ff7886 */ /* 0x000fe20002020000 */
[----:B------:R-:W-:Y:S01]  /*44b0*/  UMOV UR25, UR41 ;  /* 0x0000002900197c82 */ /* 0x000fe20008000000 */
[----:B------:R-:W-:Y:S01]  /*44c0*/  UMOV UR28, UR36 ;  /* 0x00000024001c7c82 */ /* 0x000fe20008000000 */
[----:B------:R-:W-:Y:S01]  /*44d0*/  UMOV UR27, UR43 ;  /* 0x0000002b001b7c82 */ /* 0x000fe20008000000 */
[----:B------:R-:W-:Y:S02]  /*44e0*/  @!UP3 UIADD3 UR18, UPT, UPT, UR58, 0x40, URZ ;  /* 0x000000403a12b890 */ /* 0x000fe4000fffe0ff */
[----:B------:R-:W-:Y:S01]  /*44f0*/  @!UP3 UIADD3 UR16, UPT, UPT, UR4, 0xa200, URZ ;  /* 0x0000a2000410b890 */ /* 0x000fe2000fffe0ff */
[----:B------:R-:W-:Y:S01]  /*4500*/  VOTEU.ALL UP0, P4 ;  /* 0x0000000000ff7886 */ /* 0x000fe20002000000 */
[----:B------:R-:W-:Y:S01]  /*4510*/  UMOV UR17, UR41 ;  /* 0x0000002900117c82 */ /* 0x000fe20008000000 */
[----:B------:R-:W-:Y:S01]  /*4520*/  UMOV UR20, UR36 ;  /* 0x0000002400147c82 */ /* 0x000fe20008000000 */
[----:B------:R-:W-:Y:S02]  /*4530*/  UMOV UR19, UR43 ;  /* 0x0000002b00137c82 */ /* 0x000fe40008000000 */
[----:B------:R1:W-:Y:S01]  /*4540*/  @!UP2 UTMALDG.3D [UR40], [UR22], desc[UR14] ;  /* 0x00000e281600a5b4 */ /* 0x0003e20008011000 */
[----:B------:R-:W-:Y:S02]  /*4550*/  @!UP3 UIADD3 UR10, UPT, UPT, UR58, 0x60, URZ ;  /* 0x000000603a0ab890 */ /* 0x000fe4000fffe0ff */
[----:B------:R-:W-:Y:S01]  /*4560*/  @!UP3 UIADD3 UR8, UPT, UPT, UR4, 0xb200, URZ ;  /* 0x0000b2000408b890 */ /* 0x000fe2000fffe0ff */
[----:B------:R-:W-:Y:S01]  /*4570*/  UMOV UR9, UR41 ;  /* 0x0000002900097c82 */ /* 0x000fe20008000000 */
[----:B------:R-:W-:Y:S01]  /*4580*/  UMOV UR12, UR36 ;  /* 0x00000024000c7c82 */ /* 0x000fe20008000000 */
[----:B------:R-:W-:Y:S01]  /*4590*/  UMOV UR11, UR43 ;  /* 0x0000002b000b7c82 */ /* 0x000fe20008000000 */
[----:B------:R1:W-:Y:S01]  /*45a0*/  @!UP1 UTMALDG.3D [UR24], [UR22], desc[UR14] ;  /* 0x00000e18160095b4 */ /* 0x0003e20008011000 */
[----:B------:R-:W-:Y:S01]  /*45b0*/  VOTEU.ALL UP1, P4 ;  /* 0x0000000000ff7886 */ /* 0x000fe20002020000 */
[----:B------:R-:W-:Y:S01]  /*45c0*/  UPRMT UR7, UR37, 0x654, UR41 ;  /* 0x0000065425077896 */ /* 0x000fe20008000029 */
[----:B--2---:R-:W-:Y:S01]  /*45d0*/  @!P1 IMAD.HI.U32 R12, R13, R16, RZ ;  /* 0x000000100d0c9227 */ /* 0x004fe200078e00ff */
[----:B---3--:R-:W-:Y:S02]  /*45e0*/  @!P1 ISETP.NE.AND P0, PT, R14, 0x1, PT ;  /* 0x000000010e00980c */ /* 0x008fe40003f05270 */
[----:B----4-:R-:W-:Y:S01]  /*45f0*/  @!P1 ISETP.NE.AND P2, PT, R3, 0x1, PT ;  /* 0x000000010300980c */ /* 0x010fe20003f45270 */
[C---:B------:R-:W-:Y:S01]  /*4600*/  @!P1 IMAD.HI.U32 R9, R10.reuse, R15, RZ ;  /* 0x0000000f0a099227 */ /* 0x040fe200078e00ff */
[----:B------:R2:W-:Y:S02]  /*4610*/  @!UP0 UTMALDG.3D [UR16], [UR22], desc[UR14] ;  /* 0x00000e10160085b4 */ /* 0x0005e40008011000 */
[----:B------:R-:W-:Y:S02]  /*4620*/  @!P1 SHF.R.U32.HI R12, RZ, R17, R12 ;  /* 0x00000011ff0c9219 */ /* 0x000fe4000001160c */
[----:B-1----:R-:W-:Y:S02]  /*4630*/  @!P1 SHF.R.U32.HI R9, RZ, R0, R9 ;  /* 0x00000000ff099219 */ /* 0x002fe40000011609 */
[----:B------:R-:W-:Y:S01]  /*4640*/  @!P1 SEL R12, R13, R12, !P2 ;  /* 0x0000000c0d0c9207 */ /* 0x000fe20005000000 */
[----:B------:R2:W-:Y:S01]  /*4650*/  @!UP1 UTMALDG.3D [UR8], [UR22], desc[UR14] ;  /* 0x00000e08160095b4 */ /* 0x0005e20008011000 */
[----:B------:R2:W-:Y:S01]  /*4660*/  @!P4 SYNCS.ARRIVE.TRANS64.RED.A0TR RZ, [UR4+0x70], R24 ;  /* 0x00007018ffffc9a7 */ /* 0x0005e20008300404 */
[----:B------:R-:W-:Y:S05]  /*4670*/  @!P1 SEL R9, R10, R9, !P0 ;  /* 0x000000090a099207 */ /* 0x000fea0004000000 */
[----:B------:R-:W-:Y:S02]  /*4680*/  @!P1 IMAD.IADD R0, R9, 0x1, -R12 ;  /* 0x0000000109009824 */ /* 0x000fe400078e0a0c */
[----:B------:R-:W-:Y:S02]  /*4690*/  @!P1 IMAD.IADD R9, R12, 0x1, -R9 ;  /* 0x000000010c099824 */ /* 0x000fe400078e0a09 */
[----:B------:R-:W-:Y:S02]  /*46a0*/  @!P1 IMAD R13, R0, R3, R13 ;  /* 0x00000003000d9224 */ /* 0x000fe400078e020d */
[----:B------:R-:W-:Y:S01]  /*46b0*/  @!P1 IMAD R10, R9, R14, R10 ;  /* 0x0000000e090a9224 */ /* 0x000fe200078e020a */
[----:B------:R-:W-:Y:S01]  /*46c0*/  SYNCS.ARRIVE.TRANS64.RED.A1T0 RZ, [UR7], RZ ;  /* 0x000000ffffff79a7 */ /* 0x000fe20008100407 */
[----:B------:R-:W1:Y:S02]  /*46d0*/  SYNCS.PHASECHK.TRANS64.TRYWAIT P5, [UR4+0x98], R11 ;  /* 0x0000980bff0075a7 */ /* 0x000e6400080a1104 */
[----:B-12---:R-:W-:Y:S05]  /*46e0*/  @!P5 BRA `(.L_x_69) ;  /* 0x000000540080d947 */ /* 0x006fea0003800000 */
.L_x_158:
[----:B------:R-:W-:Y:S01]  /*46f0*/  @!P4 IADD3 R3, P0, PT, R38, 0x780, RZ ;  /* 0x000007802603c810 */ /* 0x000fe20007f1e0ff */
[----:B------:R-:W-:Y:S01]  /*4700*/  VOTEU.ALL UP2, P4 ;  /* 0x0000000000ff7886 */ /* 0x000fe20002040000 */
[----:B------:R-:W-:Y:S01]  /*4710*/  UMOV UR14, 0x0 ;  /* 0x00000000000e7882 */ /* 0x000fe20000000000 */
[----:B------:R-:W-:Y:S01]  /*4720*/  UMOV UR15, 0x10000000 ;  /* 0x10000000000f7882 */ /* 0x000fe20000000000 */
[----:B------:R-:W-:Y:S01]  /*4730*/  @!P4 R2UR UR8, R3 ;  /* 0x000000000308c2ca */ /* 0x000fe200000e0000 */
[----:B-1----:R-:W-:Y:S01]  /*4740*/  @!P4 IMAD.X R0, RZ, RZ, R39, P0 ;  /* 0x000000ffff00c224 */ /* 0x002fe200000e0627 */
[----:B------:R-:W-:Y:S01]  /*4750*/  UMOV UR34, UR58 ;  /* 0x0000003a00227c82 */ /* 0x000fe20008000000 */
[----:B------:R-:W-:Y:S01]  /*4760*/  VOTEU.ALL UP1, P4 ;  /* 0x0000000000ff7886 */ /* 0x000fe20002020000 */
[----:B------:R-:W-:Y:S01]  /*4770*/  UMOV UR12, UR36 ;  /* 0x00000024000c7c82 */ /* 0x000fe20008000000 */
[----:B------:R-:W-:Y:S01]  /*4780*/  VOTEU.ALL UP3, P4 ;  /* 0x0000000000ff7886 */ /* 0x000fe20002060000 */
[----:B------:R-:W-:Y:S01]  /*4790*/  @!P4 R2UR UR7, R0 ;  /* 0x000000000007c2ca */ /* 0x000fe200000e0000 */
[----:B------:R-:W-:Y:S01]  /*47a0*/  VOTEU.ALL UP0, P4 ;  /* 0x0000000000ff7886 */ /* 0x000fe20002000000 */
[----:B------:R-:W-:Y:S01]  /*47b0*/  UMOV UR28, UR36 ;  /* 0x00000024001c7c82 */ /* 0x000fe20008000000 */
[----:B------:R-:W-:Y:S01]  /*47c0*/  UMOV UR20, UR36 ;  /* 0x0000002400147c82 */ /* 0x000fe20008000000 */
[----:B------:R-:W-:Y:S01]  /*47d0*/  @!UP3 UIADD3 UR33, UPT, UPT, UR4, 0x78, URZ ;  /* 0x000000780421b890 */ /* 0x000fe2000fffe0ff */
[----:B------:R-:W-:Y:S01]  /*47e0*/  IMAD.IADD R0, R13, 0x1, R88 ;  /* 0x000000010d007824 */ /* 0x000fe200078e0258 */
[----:B------:R-:W-:Y:S01]  /*47f0*/  @!UP3 UIADD3 UR35, UPT, UPT, UR59, 0x60, URZ ;  /* 0x000000603b23b890 */ /* 0x000fe2000fffe0ff */
[----:B------:R-:W-:Y:S01]  /*4800*/  IMAD.U32 R14, RZ, RZ, UR8 ;  /* 0x00000008ff0e7e24 */ /* 0x000fe2000f8e00ff */
[----:B------:R-:W-:Y:S01]  /*4810*/  @!UP3 UIADD3 UR32, UPT, UPT, UR4, 0xc200, URZ ;  /* 0x0000c2000420b890 */ /* 0x000fe2000fffe0ff */
[----:B------:R-:W-:Y:S01]  /*4820*/  ISETP.NE.AND P0, PT, R35, 0x2, PT ;  /* 0x000000022300780c */ /* 0x000fe20003f05270 */
[----:B------:R-:W-:Y:S01]  /*4830*/  @!UP3 UIADD3 UR10, UPT, UPT, UR58, 0x20, URZ ;  /* 0x000000203a0ab890 */ /* 0x000fe2000fffe0ff */
[----:B------:R-:W-:Y:S01]  /*4840*/  LOP3.LUT R36, R36, 0x1, RZ, 0x3c, !PT ;  /* 0x0000000124247812 */ /* 0x000fe200078e3cff */
[----:B------:R-:W-:Y:S01]  /*4850*/  @!UP3 UIADD3 UR8, UPT, UPT, UR4, 0xd200, URZ ;  /* 0x0000d2000408b890 */ /* 0x000fe2000fffe0ff */
[----:B------:R-:W-:Y:S01]  /*4860*/  IMAD.U32 R15, RZ, RZ, UR7 ;  /* 0x00000007ff0f7e24 */ /* 0x000fe2000f8e00ff */
[----:B------:R-:W-:Y:S01]  /*4870*/  @!P4 R2UR UR22, R14 ;  /* 0x000000000e16c2ca */ /* 0x000fe200000e0000 */
[----:B------:R-:W-:Y:S01]  /*4880*/  UMOV UR9, UR33 ;  /* 0x0000002100097c82 */ /* 0x000fe20008000000 */
[----:B------:R-:W-:Y:S01]  /*4890*/  UMOV UR11, UR35 ;  /* 0x00000023000b7c82 */ /* 0x000fe20008000000 */
[----:B------:R-:W-:Y:S01]  /*48a0*/  @!UP3 UIADD3 UR26, UPT, UPT, UR58, 0x40, URZ ;  /* 0x000000403a1ab890 */ /* 0x000fe2000fffe0ff */
[----:B------:R-:W-:Y:S01]  /*48b0*/  @!P4 R2UR UR23, R15 ;  /* 0x000000000f17c2ca */ /* 0x000fe200000e0000 */
[----:B------:R-:W-:Y:S01]  /*48c0*/  @!UP3 UIADD3 UR24, UPT, UPT, UR4, 0xe200, URZ ;  /* 0x0000e2000418b890 */ /* 0x000fe2000fffe0ff */
[----:B------:R-:W-:Y:S01]  /*48d0*/  SEL R3, RZ, 0x1, P0 ;  /* 0x00000001ff037807 */ /* 0x000fe20000000000 */
[----:B------:R-:W-:Y:S01]  /*48e0*/  UMOV UR25, UR33 ;  /* 0x0000002100197c82 */ /* 0x000fe20008000000 */
[----:B------:R-:W-:Y:S01]  /*48f0*/  UMOV UR27, UR35 ;  /* 0x00000023001b7c82 */ /* 0x000fe20008000000 */
[----:B------:R-:W-:Y:S01]  /*4900*/  @!UP3 UIADD3 UR18, UPT, UPT, UR58, 0x60, URZ ;  /* 0x000000603a12b890 */ /* 0x000fe2000fffe0ff */
[----:B------:R-:W-:Y:S01]  /*4910*/  LOP3.LUT R34, R34, R3, RZ, 0x3c, !PT ;  /* 0x0000000322227212 */ /* 0x000fe200078e3cff */
[----:B------:R-:W-:Y:S01]  /*4920*/  @!UP3 UIADD3 UR16, UPT, UPT, UR4, 0xf200, URZ ;  /* 0x0000f2000410b890 */ /* 0x000fe2000fffe0ff */
[----:B------:R-:W-:Y:S01]  /*4930*/  IMAD.IADD R24, R10, 0x1, R81 ;  /* 0x000000010a187824 */ /* 0x000fe200078e0251 */
[----:B------:R-:W-:Y:S01]  /*4940*/  UMOV UR17, UR33 ;  /* 0x0000002100117c82 */ /* 0x000fe20008000000 */
[----:B------:R-:W-:Y:S01]  /*4950*/  UMOV UR19, UR35 ;  /* 0x0000002300137c82 */ /* 0x000fe20008000000 */
[----:B------:R-:W-:Y:S02]  /*4960*/  SEL R35, R35, RZ, P0 ;  /* 0x000000ff23237207 */ /* 0x000fe40000000000 */
[----:B------:R1:W-:Y:S01]  /*4970*/  @!UP2 UTMALDG.3D [UR32], [UR22], desc[UR14] ;  /* 0x00000e201600a5b4 */ /* 0x0003e20008011000 */
[----:B------:R2:W-:Y:S01]  /*4980*/  @!UP1 UTMALDG.3D [UR8], [UR22], desc[UR14] ;  /* 0x00000e08160095b4 */ /* 0x0005e20008011000 */
[----:B------:R-:W-:Y:S01]  /*4990*/  VOTEU.ALL UP1, P4 ;  /* 0x0000000000ff7886 */ /* 0x000fe20002020000 */
[----:B------:R4:W-:Y:S04]  /*49a0*/  @!UP0 UTMALDG.3D [UR24], [UR22], desc[UR14] ;  /* 0x00000e18160085b4 */ /* 0x0009e80008011000 */
[----:B------:R4:W-:Y:S01]  /*49b0*/  @!UP1 UTMALDG.3D [UR16], [UR22], desc[UR14] ;  /* 0x00000e10160095b4 */ /* 0x0009e20008011000 */
[----:B------:R4:W-:Y:S01]  /*49c0*/  @!P4 SYNCS.ARRIVE.TRANS64.RED.A0TR RZ, [UR4+0x78], R32 ;  /* 0x00007820ffffc9a7 */ /* 0x0009e20008300404 */
[----:B------:R-:W-:Y:S01]  /*49d0*/  UPLOP3.LUT UP1, UPT, UPT, UPT, UPT, 0x80, 0x8 ;  /* 0x000000000008789c */ /* 0x000fe20003f2f070 */
[----:B-1----:R-:W-:Y:S01]  /*49e0*/  @P3 R2UR UR36, R33 ;  /* 0x00000000212432ca */ /* 0x002fe200000e0000 */
[----:B------:R-:W-:Y:S01]  /*49f0*/  SYNCS.ARRIVE.TRANS64.RED.A1T0 RZ, [UR5], RZ ;  /* 0x000000ffffff79a7 */ /* 0x000fe20008100405 */
[----:B--2---:R-:W-:Y:S01]  /*4a00*/  R2UR UR11, R0 ;  /* 0x00000000000b72ca */ /* 0x004fe200000e0000 */
[----:B------:R-:W-:Y:S03]  /*4a10*/  @!UPT UIADD3 URZ, UPT, UPT, URZ, URZ, URZ ;  /* 0x000000fffffff290 */ /* 0x000fe6000fffe0ff */
[----:B------:R-:W-:Y:S11]  /*4a20*/  @P3 BRA `(.L_x_70) ;  /* 0xffffffec004c3947 */ /* 0x000ff6000383ffff */
[----:B------:R-:W-:-:S04]  /*4a30*/  SHF.L.U32 R3, R36, 0x1f, RZ ;  /* 0x0000001f24037819 */ /* 0x000fc800000006ff */
[----:B------:R-:W1:Y:S02]  /*4a40*/  SYNCS.PHASECHK.TRANS64.TRYWAIT P0, [UR4+0x80], R3 ;  /* 0x00008003ff0075a7 */ /* 0x000e640008001104 */
[----:B-1----:R-:W-:Y:S05]  /*4a50*/  @!P0 BRA `(.L_x_71) ;  /* 0x0000005000bc8947 */ /* 0x002fea0003800000 */
.L_x_160:
[----:B------:R-:W2:Y:S02]  /*4a60*/  SYNCS.PHASECHK.TRANS64.TRYWAIT P0, [UR4+0x88], R3 ;  /* 0x00008803ff0075a7 */ /* 0x000ea40008001104 */
[----:B--2---:R-:W-:Y:S05]  /*4a70*/  @!P0 BRA `(.L_x_72) ;  /* 0x0000005000cc8947 */ /* 0x004fea0003800000 */
.L_x_162:
[----:B------:R-:W2:Y:S02]  /*4a80*/  SYNCS.PHASECHK.TRANS64.TRYWAIT P0, [UR4+0x90], R3 ;  /* 0x00009003ff0075a7 */ /* 0x000ea40008001104 */
[----:B--2---:R-:W-:Y:S05]  /*4a90*/  @!P0 BRA `(.L_x_73) ;  /* 0x0000005000dc8947 */ /* 0x004fea0003800000 */
.L_x_164:
[----:B-1----:R-:W-:-:S07]  /*4aa0*/  MOV R0, UR4 ;  /* 0x0000000400007c02 */ /* 0x002fce0008000f00 */
.L_x_74:
[----:B-1----:R-:W-:-:S04]  /*4ab0*/  SHF.L.U32 R3, R36, 0x1f, RZ ;  /* 0x0000001f24037819 */ /* 0x002fc800000006ff */
[----:B------:R1:W2:Y:S03]  /*4ac0*/  SYNCS.PHASECHK.TRANS64.TRYWAIT P0, [R0+URZ+0x98], R3 ;  /* 0x00009803000075a7 */ /* 0x0002a600080011ff */
[----:B--2---:R-:W-:Y:S05]  /*4ad0*/  @!P0 NANOSLEEP.SYNCS 0x989680 ;  /* 0x009896800000895d */ /* 0x004fea0003900000 */
[----:B------:R-:W2:Y:S02]  /*4ae0*/  @!P0 SYNCS.PHASECHK.TRANS64 P0, [R0+URZ+0x98], R3 ;  /* 0x00009803000085a7 */ /* 0x000ea400080010ff */
[----:B--2-4-:R-:W-:Y:S05]  /*4af0*/  @P0 EXIT ;  /* 0x000000000000094d */ /* 0x014fea0003800000 */
[----:B------:R-:W-:Y:S05]  /*4b00*/  BRA `(.L_x_74) ;  /* 0xfffffffc00e87947 */ /* 0x000fea000383ffff */
.L_x_59:
[----:B------:R-:W-:-:S06]  /*4b10*/  UISETP.GE.AND UP0, UPT, UR8, 0x4, UPT ;  /* 0x000000040800788c */ /* 0x000fcc000bf06270 */
[----:B------:R-:W-:-:S13]  /*4b20*/  PLOP3.LUT P0, PT, PT, PT, UP0, 0x80, 0x8 ;  /* 0x000000000008781c */ /* 0x000fda0003f0f008 */
[----:B------:R-:W-:Y:S05]  /*4b30*/  @!P0 EXIT ;  /* 0x000000000000894d */ /* 0x000fea0003800000 */
[----:B------:R-:W-:Y:S01]  /*4b40*/  BAR.SYNC.DEFER_BLOCKING 0x6, 0xa0 ;  /* 0x0182800000007b1d */ /* 0x000fe20000010000 */
[C---:B------:R-:W-:Y:S01]  /*4b50*/  IMAD.SHL.U32 R4, R103.reuse, 0x4, RZ ;  /* 0x0000000467047824 */ /* 0x040fe200078e00ff */
[C---:B------:R-:W-:Y:S01]  /*4b60*/  R2P PR, R103.reuse, 0x18 ;  /* 0x0000001867007804 */ /* 0x040fe20000000000 */
[C---:B------:R-:W-:Y:S02]  /*4b70*/  IMAD.SHL.U32 R97, R103.reuse, 0x80, RZ ;  /* 0x0000008067617824 */ /* 0x040fe400078e00ff */
[----:B------:R-:W-:Y:S01]  /*4b80*/  HFMA2 R102, -RZ, RZ, 0, 9.5367431640625e-06 ;  /* 0x000000a0ff667431 */ /* 0x000fe200000001ff */
[----:B------:R-:W-:Y:S01]  /*4b90*/  SHF.L.U32 R45, R103, 0x10, RZ ;  /* 0x00000010672d7819 */ /* 0x000fe200000006ff */
[----:B------:R-:W-:Y:S01]  /*4ba0*/  UMOV UR48, 0x400 ;  /* 0x0000040000307882 */ /* 0x000fe20000000000 */
[----:B------:R-:W1:Y:S01]  /*4bb0*/  LDC R93, c[0x0][0x370] ;  /* 0x0000dc00ff5d7b82 */ /* 0x000e620000000800 */
[----:B------:R-:W-:Y:S01]  /*4bc0*/  ULEA UR48, UR37, UR48, 0x18 ;  /* 0x0000003025307291 */ /* 0x000fe2000f8ec0ff */
[----:B------:R-:W-:Y:S01]  /*4bd0*/  LOP3.LUT R97, R97, 0x307c, R4, 0xc8, !PT ;  /* 0x0000307c61617812 */ /* 0x000fe200078ec804 */
[----:B------:R-:W-:Y:S01]  /*4be0*/  HFMA2 R107, -RZ, RZ, 0, 0 ;  /* 0x00000000ff6b7431 */ /* 0x000fe200000001ff */
[----:B------:R-:W-:Y:S01]  /*4bf0*/  LOP3.LUT R45, R45, 0x600000, RZ, 0xc0, !PT ;  /* 0x006000002d2d7812 */ /* 0x000fe200078ec0ff */
[----:B------:R-:W-:Y:S01]  /*4c00*/  UIADD3 UR4, UPT, UPT, UR48, 0x200, URZ ;  /* 0x0000020030047890 */ /* 0x000fe2000fffe0ff */
[----:B------:R-:W-:Y:S01]  /*4c10*/  LOP3.LUT R103, R103, 0x60, RZ, 0xc0, !PT ;  /* 0x0000006067677812 */ /* 0x000fe200078ec0ff */
[----:B------:R-:W-:Y:S01]  /*4c20*/  VIADD R91, R97, UR48 ;  /* 0x00000030615b7c36 */ /* 0x000fe20008000000 */
[----:B------:R-:W2:Y:S01]  /*4c30*/  LDC R42, c[0x0][0xd0c] ;  /* 0x00034300ff2a7b82 */ /* 0x000ea20000000800 */
[----:B------:R-:W-:Y:S01]  /*4c40*/  IMAD.MOV.U32 R101, RZ, RZ, 0x1 ;  /* 0x00000001ff657424 */ /* 0x000fe200078e00ff */
[----:B------:R-:W-:Y:S01]  /*4c50*/  MOV R44, RZ ;  /* 0x000000ff002c7202 */ /* 0x000fe20000000f00 */
[C---:B------:R-:W-:Y:S01]  /*4c60*/  VIADD R3, R91.reuse, 0x200 ;  /* 0x000002005b037836 */ /* 0x040fe20000000000 */
[----:B------:R-:W-:Y:S01]  /*4c70*/  IADD3 R95, PT, PT, R91, 0x340, RZ ;  /* 0x000003405b5f7810 */ /* 0x000fe20007ffe0ff */
[----:B------:R-:W-:Y:S01]  /*4c80*/  IMAD.MOV.U32 R100, RZ, RZ, RZ ;  /* 0x000000ffff647224 */ /* 0x000fe200078e00ff */
[----:B------:R-:W-:Y:S01]  /*4c90*/  SEL R102, R102, 0x60, !P3 ;  /* 0x0000006066667807 */ /* 0x000fe20005800000 */
[----:B------:R-:W-:Y:S01]  /*4ca0*/  @P4 VIADD R95, R3, 0xc0 ;  /* 0x000000c0035f4836 */ /* 0x000fe20000000000 */
[----:B------:R-:W4:Y:S01]  /*4cb0*/  LDC R90, c[0x0][0xd20] ;  /* 0x00034800ff5a7b82 */ /* 0x000f220000000800 */
[----:B------:R-:W3:Y:S01]  /*4cc0*/  LDS R0, [UR48+0x140] ;  /* 0x00014030ff007984 */ /* 0x000ee20008000800 */
[----:B------:R-:W-:Y:S01]  /*4cd0*/  IMAD.MOV.U32 R99, RZ, RZ, RZ ;  /* 0x000000ffff637224 */ /* 0x000fe200078e00ff */
[----:B------:R-:W-:Y:S01]  /*4ce0*/  MOV R96, UR4 ;  /* 0x0000000400607c02 */ /* 0x000fe20008000f00 */
[----:B------:R-:W1:Y:S04]  /*4cf0*/  LDCU.64 UR52, c[0x0][0x348] ;  /* 0x00006900ff3477ac */ /* 0x000e680008000a00 */
[----:B------:R-:W1:Y:S01]  /*4d00*/  LDC R40, c[0x0][0xd30] ;  /* 0x00034c00ff287b82 */ /* 0x000e620000000800 */
[----:B------:R-:W1:Y:S01]  /*4d10*/  LDCU.64 UR44, c[0x0][0xa88] ;  /* 0x00015100ff2c77ac */ /* 0x000e620008000a00 */
[----:B------:R-:W1:Y:S06]  /*4d20*/  LDCU.64 UR46, c[0x0][0xa90] ;  /* 0x00015200ff2e77ac */ /* 0x000e6c0008000a00 */
[----:B------:R-:W1:Y:S01]  /*4d30*/  LDC.64 R86, c[0x0][0xd10] ;  /* 0x00034400ff567b82 */ /* 0x000e620000000a00 */
[----:B------:R-:W-:Y:S01]  /*4d40*/  UMOV UR49, URZ ;  /* 0x000000ff00317c82 */ /* 0x000fe20008000000 */
[----:B------:R-:W-:-:S06]  /*4d50*/  UMOV UR51, URZ ;  /* 0x000000ff00337c82 */ /* 0x000fcc0008000000 */
[----:B------:R-:W1:Y:S08]  /*4d60*/  LDC.64 R38, c[0x0][0xd18] ;  /* 0x00034600ff267b82 */ /* 0x000e700000000a00 */
[----:B------:R-:W1:Y:S08]  /*4d70*/  LDC.64 R36, c[0x0][0xd28] ;  /* 0x00034a00ff247b82 */ /* 0x000e700000000a00 */
[----:B------:R-:W1:Y:S01]  /*4d80*/  LDC.64 R84, c[0x0][0xab0] ;  /* 0x0002ac00ff547b82 */ /* 0x000e620000000a00 */
[----:B---3--:R-:W-:-:S07]  /*4d90*/  IMAD.IADD R45, R0, 0x1, R45 ;  /* 0x00000001002d7824 */ /* 0x008fce00078e022d */
[----:B------:R-:W3:Y:S08]  /*4da0*/  LDC.64 R82, c[0x0][0xaa8] ;  /* 0x0002aa00ff527b82 */ /* 0x000ef00000000a00 */
[----:B--2-4-:R-:W1:Y:S02]  /*4db0*/  LDC R92, c[0x0][0x374] ;  /* 0x0000dd00ff5c7b82 */ /* 0x014e640000000800 */
.L_x_118:
[----:B------:R-:W-:Y:S02]  /*4dc0*/  LEA R0, R107, UR48, 0x3 ;  /* 0x000000306b007c11 */ /* 0x000fe4000f8e18ff */
[----:B------:R-:W-:Y:S02]  /*4dd0*/  SHF.L.U32 R3, R99, 0x1f, RZ ;  /* 0x0000001f63037819 */ /* 0x000fe400000006ff */
[----:B------:R-:W-:Y:S02]  /*4de0*/  LEA R16, R107, UR48, 0x4 ;  /* 0x000000306b107c11 */ /* 0x000fe4000f8e20ff */
[----:B------:R-:W2:Y:S02]  /*4df0*/  SYNCS.PHASECHK.TRANS64.TRYWAIT P0, [R0+URZ+0xb0], R3 ;  /* 0x0000b003000075a7 */ /* 0x000ea400080011ff */
[----:B--23--:R-:W-:Y:S05]  /*4e00*/  @!P0 BRA `(.L_x_75) ;  /* 0x0000005000188947 */ /* 0x00cfea0003800000 */
.L_x_165:
[----:B------:R-:W4:Y:S01]  /*4e10*/  LDC.64 R14, c[0x0][0xd10] ;  /* 0x00034400ff0e7b82 */ /* 0x000f220000000a00 */
[----:B------:R-:W3:Y:S01]  /*4e20*/  LDS.128 R16, [R16+0x120] ;  /* 0x0001200010107984 */ /* 0x000ee20000000c00 */
[----:B-1----:R-:W-:Y:S01]  /*4e30*/  ISETP.NE.AND P1, PT, R40, 0x1, PT ;  /* 0x000000012800780c */ /* 0x002fe20003f25270 */
[----:B--2---:R-:W-:Y:S01]  /*4e40*/  VIADD R0, R0, 0xc0 ;  /* 0x000000c000007836 */ /* 0x004fe20000000000 */
[----:B------:R-:W-:Y:S04]  /*4e50*/  ISETP.GE.AND P0, PT, R2, 0x1, PT ;  /* 0x000000010200780c */ /* 0x000fe80003f06270 */
[----:B------:R-:W1:Y:S01]  /*4e60*/  LDC.64 R12, c[0x0][0xd18] ;  /* 0x00034600ff0c7b82 */ /* 0x000e620000000a00 */
[----:B------:R-:W-:Y:S01]  /*4e70*/  PRMT R0, RZ, 0x654, R0 ;  /* 0x00000654ff007816 */ /* 0x000fe20000000000 */
[----:B------:R-:W-:Y:S01]  /*4e80*/  @!PT LDS RZ, [RZ] ;  /* 0x00000000fffff984 */ /* 0x000fe20000000800 */
[----:B------:R-:W-:Y:S01]  /*4e90*/  @!PT LDS RZ, [RZ] ;  /* 0x00000000fffff984 */ /* 0x000fe20000000800 */
[----:B------:R-:W-:Y:S01]  /*4ea0*/  @!PT LDS RZ, [RZ] ;  /* 0x00000000fffff984 */ /* 0x000fe20000000800 */
[----:B------:R-:W-:Y:S01]  /*4eb0*/  @!PT LDS RZ, [RZ] ;  /* 0x00000000fffff984 */ /* 0x000fe20000000800 */
[----:B------:R2:W-:Y:S06]  /*4ec0*/  MEMBAR.ALL.CTA ;  /* 0x0000000000007992 */ /* 0x0005ec0000008000 */
[----:B--2---:R-:W2:Y:S01]  /*4ed0*/  FENCE.VIEW.ASYNC.S ;  /* 0x00000000000073c6 */ /* 0x004ea20000000000 */
[----:B------:R-:W1:Y:S08]  /*4ee0*/  @!P1 LDC R11, c[0x0][0xd20] ;  /* 0x00034800ff0b9b82 */ /* 0x000e700000000800 */
[----:B------:R-:W1:Y:S01]  /*4ef0*/  @!P1 LDC R10, c[0x0][0xd0c] ;  /* 0x00034300ff0a9b82 */ /* 0x000e620000000800 */
[----:B--2---:R2:W-:Y:S01]  /*4f00*/  SYNCS.ARRIVE.TRANS64.RED.A1T0 RZ, [R0+URZ], RZ ;  /* 0x000000ff00ff79a7 */ /* 0x0045e200081004ff */
[----:B---3--:R-:W-:Y:S04]  /*4f10*/  LOP3.LUT P4, RZ, R18, 0x1, RZ, 0xc0, !PT ;  /* 0x0000000112ff7812 */ /* 0x008fe8000788c0ff */
[----:B------:R-:W-:Y:S09]  /*4f20*/  P2R R104, PR, RZ, 0x10 ;  /* 0x00000010ff687803 */ /* 0x000ff20000000000 */
[----:B------:R-:W-:Y:S02]  /*4f30*/  @P4 MOV R43, R16 ;  /* 0x00000010002b4202 */ /* 0x000fe40000000f00 */
[----:B------:R-:W-:Y:S01]  /*4f40*/  @P4 LOP3.LUT R41, R17, 0xffff, RZ, 0xc0, !PT ;  /* 0x0000ffff11294812 */ /* 0x000fe200078ec0ff */
[----:B--2-4-:R-:W-:Y:S06]  /*4f50*/  @!P0 BRA `(.L_x_76) ;  /* 0x0000000000a48947 */ /* 0x014fec0003800000 */
[----:B------:R-:W-:Y:S01]  /*4f60*/  IMAD.HI.U32 R21, R92, R39, RZ ;  /* 0x000000275c157227 */ /* 0x000fe200078e00ff */
[----:B------:R-:W-:Y:S02]  /*4f70*/  ISETP.NE.AND P0, PT, R38, 0x1, PT ;  /* 0x000000012600780c */ /* 0x000fe40003f05270 */
[----:B------:R-:W-:Y:S01]  /*4f80*/  ISETP.NE.AND P2, PT, R2, 0x1, PT ;  /* 0x000000010200780c */ /* 0x000fe20003f45270 */
[----:B------:R-:W-:Y:S01]  /*4f90*/  IMAD.HI.U32 R20, R93, R86, RZ ;  /* 0x000000565d147227 */ /* 0x000fe200078e00ff */
[----:B------:R-:W-:Y:S02]  /*4fa0*/  SHF.R.U32.HI R21, RZ, R90, R21 ;  /* 0x0000005aff157219 */ /* 0x000fe40000011615 */
[----:B------:R-:W-:Y:S01]  /*4fb0*/  ISETP.NE.AND P3, PT, R42, 0x1, PT ;  /* 0x000000012a00780c */ /* 0x000fe20003f65270 */
[----:B------:R-:W-:Y:S01]  /*4fc0*/  IMAD.HI.U32 R26, R43, R86, RZ ;  /* 0x000000562b1a7227 */ /* 0x000fe200078e00ff */
[----:B------:R-:W-:Y:S02]  /*4fd0*/  SHF.R.U32.HI R20, RZ, R87, R20 ;  /* 0x00000057ff147219 */ /* 0x000fe40000011614 */
[----:B------:R-:W-:Y:S01]  /*4fe0*/  SEL R3, R92, R21, !P0 ;  /* 0x000000155c037207 */ /* 0x000fe20004000000 */
[----:B------:R-:W-:Y:S01]  /*4ff0*/  IMAD.HI.U32 R21, R41, R39, RZ ;  /* 0x0000002729157227 */ /* 0x000fe200078e00ff */
[----:B------:R-:W-:Y:S02]  /*5000*/  SEL R7, R93, R20, !P3 ;  /* 0x000000145d077207 */ /* 0x000fe40005800000 */
[----:B------:R-:W-:Y:S01]  /*5010*/  SHF.R.U32.HI R26, RZ, R87, R26 ;  /* 0x00000057ff1a7219 */ /* 0x000fe2000001161a */
[-C--:B------:R-:W-:Y:S04]  /*5020*/  IMAD.HI.U32 R20, R3, R36.reuse, RZ ;  /* 0x0000002403147227 */ /* 0x080fe800078e00ff */
[----:B------:R-:W-:Y:S01]  /*5030*/  IMAD.HI.U32 R22, R7, R36, RZ ;  /* 0x0000002407167227 */ /* 0x000fe200078e00ff */
[-C--:B------:R-:W-:Y:S02]  /*5040*/  @P2 SHF.R.U32.HI R3, RZ, R37.reuse, R20 ;  /* 0x00000025ff032219 */ /* 0x080fe40000011614 */
[----:B------:R-:W-:Y:S02]  /*5050*/  SHF.R.U32.HI R20, RZ, R90, R21 ;  /* 0x0000005aff147219 */ /* 0x000fe40000011615 */
[----:B------:R-:W-:Y:S01]  /*5060*/  @P2 SHF.R.U32.HI R7, RZ, R37, R22 ;  /* 0x00000025ff072219 */ /* 0x000fe20000011616 */
[C---:B------:R-:W-:Y:S01]  /*5070*/  IMAD R4, R2.reuse, R3, RZ ;  /* 0x0000000302047224 */ /* 0x040fe200078e02ff */
[----:B------:R-:W-:Y:S02]  /*5080*/  SEL R5, R41, R20, !P0 ;  /* 0x0000001429057207 */ /* 0x000fe40004000000 */
[----:B------:R-:W-:Y:S01]  /*5090*/  SEL R3, R43, R26, !P3 ;  /* 0x0000001a2b037207 */ /* 0x000fe20005800000 */
[----:B------:R-:W-:Y:S01]  /*50a0*/  IMAD R6, R2, R7, RZ ;  /* 0x0000000702067224 */ /* 0x000fe200078e02ff */
[C---:B------:R-:W-:Y:S01]  /*50b0*/  ISETP.GE.AND P0, PT, R5.reuse, R4, PT ;  /* 0x000000040500720c */ /* 0x040fe20003f06270 */
[----:B------:R-:W-:Y:S03]  /*50c0*/  IMAD.HI.U32 R8, R5, R36, RZ ;  /* 0x0000002405087227 */ /* 0x000fe600078e00ff */
[----:B------:R-:W-:Y:S01]  /*50d0*/  ISETP.GE.OR P0, PT, R3, R6, P0 ;  /* 0x000000060300720c */ /* 0x000fe20000706670 */
[----:B------:R-:W-:Y:S01]  /*50e0*/  IMAD.MOV R6, RZ, RZ, -R3 ;  /* 0x000000ffff067224 */ /* 0x000fe200078e0a03 */
[-C--:B------:R-:W-:Y:S03]  /*50f0*/  SHF.R.U32.HI R8, RZ, R37.reuse, R8 ;  /* 0x00000025ff087219 */ /* 0x080fe60000011608 */
[----:B------:R-:W-:Y:S01]  /*5100*/  IMAD R43, R42, R6, R43 ;  /* 0x000000062a2b7224 */ /* 0x000fe200078e022b */
[----:B------:R-:W-:Y:S05]  /*5110*/  SEL R9, R5, R8, !P2 ;  /* 0x0000000805097207 */ /* 0x000fea0005000000 */
[----:B------:R-:W-:Y:S02]  /*5120*/  IMAD.MOV R8, RZ, RZ, -R9 ;  /* 0x000000ffff087224 */ /* 0x000fe400078e0a09 */
[C---:B------:R-:W-:Y:S04]  /*5130*/  @!P0 IMAD.HI.U32 R4, R3.reuse, R36, RZ ;  /* 0x0000002403048227 */ /* 0x040fe800078e00ff */
[----:B------:R-:W-:Y:S01]  /*5140*/  IMAD R8, R2, R8, R5 ;  /* 0x0000000802087224 */ /* 0x000fe200078e0205 */
[----:B------:R-:W-:Y:S04]  /*5150*/  @!P0 SHF.R.U32.HI R4, RZ, R37, R4 ;  /* 0x00000025ff048219 */ /* 0x000fe80000011604 */
[----:B------:R-:W-:Y:S02]  /*5160*/  @!P0 SEL R0, R3, R4, !P2 ;  /* 0x0000000403008207 */ /* 0x000fe40005000000 */
[----:B------:R-:W-:Y:S02]  /*5170*/  IADD3 R4, PT, PT, -R5, RZ, RZ ;  /* 0x000000ff05047210 */ /* 0x000fe40007ffe1ff */
[----:B------:R-:W-:Y:S01]  /*5180*/  @!P0 IADD3 R9, PT, PT, R9, -R0, RZ ;  /* 0x8000000009098210 */ /* 0x000fe20007ffe0ff */
[----:B------:R-:W-:Y:S02]  /*5190*/  @!P0 IMAD R0, R7, R8, R0 ;  /* 0x0000000807008224 */ /* 0x000fe400078e0200 */
[----:B------:R-:W-:Y:S02]  /*51a0*/  IMAD R41, R38, R4, R41 ;  /* 0x0000000426297224 */ /* 0x000fe400078e0229 */
[----:B------:R-:W-:Y:S02]  /*51b0*/  @!P0 IMAD R5, R9, R2, R3 ;  /* 0x0000000209058224 */ /* 0x000fe400078e0203 */
[----:B------:R-:W-:Y:S04]  /*51c0*/  @!P0 IMAD.MOV.U32 R3, RZ, RZ, R0 ;  /* 0x000000ffff038224 */ /* 0x000fe800078e0000 */
[----:B------:R-:W-:Y:S02]  /*51d0*/  IMAD R43, R3, R42, R43 ;  /* 0x0000002a032b7224 */ /* 0x000fe400078e022b */
[----:B------:R-:W-:Y:S07]  /*51e0*/  IMAD R41, R5, R38, R41 ;  /* 0x0000002605297224 */ /* 0x000fee00078e0229 */
.L_x_76:
[----:B-1----:R-:W-:Y:S01]  /*51f0*/  @!P1 ISETP.NE.AND P0, PT, R12, 0x1, PT ;  /* 0x000000010c00980c */ /* 0x002fe20003f05270 */
[----:B------:R-:W-:Y:S01]  /*5200*/  @!P1 IMAD.HI.U32 R4, R41, R13, RZ ;  /* 0x0000000d29049227 */ /* 0x000fe200078e00ff */
[----:B------:R-:W-:Y:S01]  /*5210*/  R2UR UR42, R24 ;  /* 0x00000000182a72ca */ /* 0x000fe200000e0000 */
[----:B------:R-:W-:Y:S01]  /*5220*/  USHF.L.U32 UR41, UR11, 0x7, URZ ;  /* 0x000000070b297899 */ /* 0x000fe200080006ff */
[----:B------:R-:W-:Y:S01]  /*5230*/  @!P1 ISETP.NE.AND P2, PT, R10, 0x1, PT ;  /* 0x000000010a00980c */ /* 0x000fe20003f45270 */
[----:B------:R-:W-:Y:S01]  /*5240*/  @!P1 IMAD.HI.U32 R0, R43, R14, RZ ;  /* 0x0000000e2b009227 */ /* 0x000fe200078e00ff */
[----:B------:R-:W-:Y:S01]  /*5250*/  @!P1 SHF.R.U32.HI R4, RZ, R11, R4 ;  /* 0x0000000bff049219 */ /* 0x000fe20000011604 */
[----:B------:R-:W-:Y:S01]  /*5260*/  BSSY.RECONVERGENT B6, `(.L_x_77) ;  /* 0x000002c000067945 */ /* 0x000fe20003800200 */
[----:B------:R-:W-:Y:S01]  /*5270*/  @P4 SHF.R.U32.HI R98, RZ, 0x10, R17 ;  /* 0x00000010ff624819 */ /* 0x000fe20000011611 */
[----:B------:R-:W-:Y:S01]  /*5280*/  VIADD R107, R107, 0x1 ;  /* 0x000000016b6b7836 */ /* 0x000fe20000000000 */
[----:B------:R-:W-:Y:S02]  /*5290*/  @!P1 SEL R3, R41, R4, !P0 ;  /* 0x0000000429039207 */ /* 0x000fe40004000000 */
[----:B------:R-:W-:Y:S02]  /*52a0*/  @!P1 SHF.R.U32.HI R0, RZ, R15, R0 ;  /* 0x0000000fff009219 */ /* 0x000fe40000011600 */
[----:B------:R-:W-:Y:S01]  /*52b0*/  LOP3.LUT P0, RZ, R96, 0x1f0, RZ, 0xc0, !PT ;  /* 0x000001f060ff7812 */ /* 0x000fe2000780c0ff */
[----:B------:R-:W-:Y:S01]  /*52c0*/  USHF.L.U32 UR42, UR42, 0x7, URZ ;  /* 0x000000072a2a7899 */ /* 0x000fe200080006ff */
[----:B------:R-:W-:Y:S05]  /*52d0*/  @!P1 SEL R4, R43, R0, !P2 ;  /* 0x000000002b049207 */ /* 0x000fea0005000000 */
[----:B------:R-:W-:Y:S02]  /*52e0*/  @!P1 IMAD.IADD R0, R3, 0x1, -R4 ;  /* 0x0000000103009824 */ /* 0x000fe400078e0a04 */
[----:B------:R-:W-:Y:S02]  /*52f0*/  @!P1 IMAD.IADD R3, R4, 0x1, -R3 ;  /* 0x0000000104039824 */ /* 0x000fe400078e0a03 */
[----:B------:R-:W-:Y:S02]  /*5300*/  @!P1 IMAD R43, R0, R10, R43 ;  /* 0x0000000a002b9224 */ /* 0x000fe400078e022b */
[----:B------:R-:W-:Y:S01]  /*5310*/  @!P1 IMAD R41, R3, R12, R41 ;  /* 0x0000000c03299224 */ /* 0x000fe200078e0229 */
[----:B------:R-:W-:Y:S06]  /*5320*/  @!P0 BRA `(.L_x_78) ;  /* 0x00000000007c8947 */ /* 0x000fec0003800000 */
[----:B------:R-:W1:Y:S01]  /*5330*/  LDCU.64 UR8, c[0x4][0x80] ;  /* 0x01001000ff0877ac */ /* 0x000e620008000a00 */
[----:B------:R-:W-:Y:S01]  /*5340*/  MOV R16, 0x0 ;  /* 0x0000000000107802 */ /* 0x000fe20000000f00 */
[----:B------:R-:W-:Y:S02]  /*5350*/  HFMA2 R12, -RZ, RZ, 0, 5.9604644775390625e-08 ;  /* 0x00000001ff0c7431 */ /* 0x000fe400000001ff */
[----:B------:R-:W-:Y:S01]  /*5360*/  IMAD.MOV.U32 R8, RZ, RZ, 0x70 ;  /* 0x00000070ff087424 */ /* 0x000fe200078e00ff */
[----:B------:R2:W3:Y:S01]  /*5370*/  LDC.64 R14, c[0x4][R16] ;  /* 0x01000000100e7b82 */ /* 0x0004e20000000a00 */
[----:B------:R-:W4:Y:S01]  /*5380*/  LDCU.64 UR6, c[0x4][0x88] ;  /* 0x01001100ff0677ac */ /* 0x000f220008000a00 */
[----:B------:R-:W-:Y:S01]  /*5390*/  IMAD.MOV.U32 R13, RZ, RZ, RZ ;  /* 0x000000ffff0d7224 */ /* 0x000fe200078e00ff */
[----:B------:R-:W2:Y:S01]  /*53a0*/  LDCU.64 UR4, c[0x4][0x8] ;  /* 0x01000100ff0477ac */ /* 0x000ea20008000a00 */
[----:B-1----:R-:W-:Y:S01]  /*53b0*/  MOV R5, UR9 ;  /* 0x0000000900057c02 */ /* 0x002fe20008000f00 */
[----:B------:R-:W-:Y:S01]  /*53c0*/  IMAD.U32 R4, RZ, RZ, UR8 ;  /* 0x00000008ff047e24 */ /* 0x000fe2000f8e00ff */
[----:B----4-:R-:W-:Y:S01]  /*53d0*/  MOV R7, UR7 ;  /* 0x0000000700077c02 */ /* 0x010fe20008000f00 */
[----:B------:R-:W-:Y:S01]  /*53e0*/  IMAD.U32 R6, RZ, RZ, UR6 ;  /* 0x00000006ff067e24 */ /* 0x000fe2000f8e00ff */
[----:B--2---:R-:W-:Y:S01]  /*53f0*/  MOV R11, UR5 ;  /* 0x00000005000b7c02 */ /* 0x004fe20008000f00 */
[----:B------:R-:W-:Y:S02]  /*5400*/  IMAD.U32 R10, RZ, RZ, UR4 ;  /* 0x00000004ff0a7e24 */ /* 0x000fe4000f8e00ff */
[----:B------:R-:W-:Y:S07]  /*5410*/  LEPC R20, `(.L_x_79) ;  /* 0x000000001014794e */ /* 0x000fee0000000000 */
[----:B---3-5:R-:W-:Y:S05]  /*5420*/  CALL.ABS.NOINC R14 ;  /* 0x000000000e007343 */ /* 0x028fea0003c00000 */
.L_x_79:
[----:B------:R-:W1:Y:S01]  /*5430*/  LDCU.64 UR8, c[0x4][0x80] ;  /* 0x01001000ff0877ac */ /* 0x000e620008000a00 */
[----:B------:R-:W2:Y:S01]  /*5440*/  LDC.64 R16, c[0x4][R16] ;  /* 0x0100000010107b82 */ /* 0x000ea20000000a00 */
[----:B------:R-:W-:Y:S02]  /*5450*/  HFMA2 R12, -RZ, RZ, 0, 5.9604644775390625e-08 ;  /* 0x00000001ff0c7431 */ /* 0x000fe400000001ff */
[----:B------:R-:W-:Y:S02]  /*5460*/  IMAD.MOV.U32 R8, RZ, RZ, 0x70 ;  /* 0x00000070ff087424 */ /* 0x000fe400078e00ff */
[----:B------:R-:W-:Y:S01]  /*5470*/  IMAD.MOV.U32 R13, RZ, RZ, RZ ;  /* 0x000000ffff0d7224 */ /* 0x000fe200078e00ff */
[----:B------:R-:W3:Y:S01]  /*5480*/  LDCU.64 UR6, c[0x4][0x88] ;  /* 0x01001100ff0677ac */ /* 0x000ee20008000a00 */
[----:B------:R-:W4:Y:S01]  /*5490*/  LDCU.64 UR4, c[0x4][0x8] ;  /* 0x01000100ff0477ac */ /* 0x000f220008000a00 */
[----:B-1----:R-:W-:Y:S02]  /*54a0*/  MOV R4, UR8 ;  /* 0x0000000800047c02 */ /* 0x002fe40008000f00 */
[----:B------:R-:W-:Y:S02]  /*54b0*/  MOV R5, UR9 ;  /* 0x0000000900057c02 */ /* 0x000fe40008000f00 */
[----:B---3--:R-:W-:Y:S01]  /*54c0*/  MOV R7, UR7 ;  /* 0x0000000700077c02 */ /* 0x008fe20008000f00 */
[----:B------:R-:W-:Y:S01]  /*54d0*/  IMAD.U32 R6, RZ, RZ, UR6 ;  /* 0x00000006ff067e24 */ /* 0x000fe2000f8e00ff */
[----:B----4-:R-:W-:Y:S01]  /*54e0*/  MOV R11, UR5 ;  /* 0x00000005000b7c02 */ /* 0x010fe20008000f00 */
[----:B------:R-:W-:Y:S02]  /*54f0*/  IMAD.U32 R10, RZ, RZ, UR4 ;  /* 0x00000004ff0a7e24 */ /* 0x000fe4000f8e00ff */
[----:B------:R-:W-:Y:S07]  /*5500*/  LEPC R20, `(.L_x_78) ;  /* 0x000000001014794e */ /* 0x000fee0000000000 */
[----:B--2---:R-:W-:Y:S05]  /*5510*/  CALL.ABS.NOINC R16 ;  /* 0x0000000010007343 */ /* 0x004fea0003c00000 */
.L_x_78:
[----:B------:R-:W-:Y:S05]  /*5520*/  BSYNC.RECONVERGENT B6 ;  /* 0x0000000000067941 */ /* 0x000fea0003800200 */
.L_x_77:
[----:B------:R-:W-:Y:S01]  /*5530*/  ISETP.NE.U32.AND P4, PT, R84, RZ, PT ;  /* 0x000000ff5400720c */ /* 0x000fe20003f85070 */
[----:B------:R-:W-:Y:S01]  /*5540*/  UISETP.NE.AND UP2, UPT, UR50, URZ, UPT ;  /* 0x000000ff3200728c */ /* 0x000fe2000bf45270 */
[----:B------:R-:W-:Y:S01]  /*5550*/  ISETP.NE.U32.AND P2, PT, RZ, UR44, PT ;  /* 0x0000002cff007c0c */ /* 0x000fe2000bf45070 */
[----:B------:R-:W-:Y:S01]  /*5560*/  UISETP.NE.U32.AND UP1, UPT, UR46, URZ, UPT ;  /* 0x000000ff2e00728c */ /* 0x000fe2000bf25070 */
[----:B------:R-:W-:Y:S01]  /*5570*/  ISETP.NE.AND.EX P4, PT, R85, RZ, PT, P4 ;  /* 0x000000ff5500720c */ /* 0x000fe20003f85340 */
[----:B------:R-:W-:Y:S01]  /*5580*/  UPLOP3.LUT UP0, UPT, UPT, UPT, UPT, 0x40, 0x4 ;  /* 0x000000000004789c */ /* 0x000fe20003f0e870 */
[----:B------:R-:W-:Y:S01]  /*5590*/  ISETP.NE.AND.EX P2, PT, RZ, UR45, PT, P2 ;  /* 0x0000002dff007c0c */ /* 0x000fe2000bf45320 */
[----:B------:R-:W-:Y:S01]  /*55a0*/  UISETP.NE.AND.EX UP1, UPT, UR47, URZ, UPT, UP1 ;  /* 0x000000ff2f00728c */ /* 0x000fe2000bf25310 */
[----:B------:R-:W-:Y:S04]  /*55b0*/  PLOP3.LUT P1, PT, PT, PT, UP2, 0x80, 0x8 ;  /* 0x000000000008781c */ /* 0x000fe80003f2f028 */
[----:B------:R-:W-:Y:S06]  /*55c0*/  @UP2 UPLOP3.LUT UP0, UPT, UPT, UPT, UP1, 0x80, 0x8 ;  /* 0x000000000008289c */ /* 0x000fec0003f0f010 */
[----:B------:R-:W-:Y:S01]  /*55d0*/  PLOP3.LUT P0, PT, PT, PT, UP0, 0x80, 0x8 ;  /* 0x000000000008781c */ /* 0x000fe20003f0f008 */
[----:B------:R-:W-:Y:S01]  /*55e0*/  @!UPT UIADD3 URZ, UPT, UPT, URZ, URZ, URZ ;  /* 0x000000fffffff290 */ /* 0x000fe2000fffe0ff */
[----:B------:R-:W-:Y:S11]  /*55f0*/  BRA.U !UP1, `(.L_x_80) ;  /* 0x0000000109387547 */ /* 0x000ff6000b800000 */
[----:B------:R-:W-:Y:S01]  /*5600*/  UISETP.NE.U32.AND UP0, UPT, UR44, URZ, UPT ;  /* 0x000000ff2c00728c */ /* 0x000fe2000bf05070 */
[----:B------:R-:W-:Y:S02]  /*5610*/  HFMA2 R0, -RZ, RZ, 0, 5.9604644775390625e-08 ;  /* 0x00000001ff007431 */ /* 0x000fe400000001ff */
[----:B------:R-:W-:Y:S01]  /*5620*/  IMAD.MOV.U32 R89, RZ, RZ, 0x1 ;  /* 0x00000001ff597424 */ /* 0x000fe200078e00ff */
[----:B------:R-:W-:Y:S06]  /*5630*/  UISETP.NE.AND.EX UP0, UPT, UR45, URZ, UPT, UP0 ;  /* 0x000000ff2d00728c */ /* 0x000fec000bf05300 */
[----:B------:R-:W-:Y:S05]  /*5640*/  PLOP3.LUT P3, PT, PT, PT, UP0, 0x80, 0x8 ;  /* 0x000000000008781c */ /* 0x000fea0003f6f008 */
[----:B------:R-:W1:Y:S01]  /*5650*/  @UP0 LDCU.64 UR6, c[0x0][0xa88] ;  /* 0x00015100ff0607ac */ /* 0x000e620008000a00 */
[----:B------:R-:W-:Y:S07]  /*5660*/  @UP0 UIMAD UR4, UR36, UR46, URZ ;  /* 0x0000002e240402a4 */ /* 0x000fee000f8e02ff */
[----:B------:R-:W-:Y:S01]  /*5670*/  @!P3 PRMT R89, R0, 0x7610, R89 ;  /* 0x000076100059b816 */ /* 0x000fe20000000059 */
[----:B-1----:R-:W-:Y:S03]  /*5680*/  @UP0 UIMAD.WIDE UR6, UR4, 0x4, UR6 ;  /* 0x00000004040608a5 */ /* 0x002fe6000f8e0206 */
[----:B------:R-:W1:Y:S03]  /*5690*/  @!UP0 LDCU UR4, c[0x0][0xa80] ;  /* 0x00015000ff0487ac */ /* 0x000e660008000800 */
[----:B------:R-:W-:Y:S01]  /*56a0*/  IMAD.U32 R4, RZ, RZ, UR6 ;  /* 0x00000006ff047e24 */ /* 0x000fe2000f8e00ff */
[----:B------:R-:W-:Y:S05]  /*56b0*/  MOV R5, UR7 ;  /* 0x0000000700057c02 */ /* 0x000fea0008000f00 */
[----:B-----5:R2:W5:Y:S02]  /*56c0*/  @P3 LDG.E R48, desc[UR38][R4.64] ;  /* 0x0000002604303981 */ /* 0x020564000c1e1900 */
[----:B-12---:R-:W-:Y:S02]  /*56d0*/  @!P3 IMAD.U32 R48, RZ, RZ, UR4 ;  /* 0x00000004ff30be24 */ /* 0x006fe4000f8e00ff */
.L_x_80:
[----:B------:R-:W-:Y:S05]  /*56e0*/  @!P4 BRA `(.L_x_81) ;  /* 0x000000000020c947 */ /* 0x000fea0003800000 */
[----:B------:R-:W-:Y:S04]  /*56f0*/  ISETP.NE.U32.AND P3, PT, R82, RZ, PT ;  /* 0x000000ff5200720c */ /* 0x000fe80003f65070 */
[----:B------:R-:W-:Y:S11]  /*5700*/  ISETP.NE.AND.EX P3, PT, R83, RZ, PT, P3 ;  /* 0x000000ff5300720c */ /* 0x000ff60003f65330 */
[----:B------:R-:W-:Y:S02]  /*5710*/  @!UPT UIADD3 URZ, UPT, UPT, URZ, URZ, URZ ;  /* 0x000000fffffff290 */ /* 0x000fe4000fffe0ff */
[----:B------:R-:W1:Y:S01]  /*5720*/  @P3 LDC.64 R4, c[0x0][0xaa8] ;  /* 0x0002aa00ff043b82 */ /* 0x000e620000000a00 */
[----:B------:R-:W-:Y:S04]  /*5730*/  @P3 IMAD R0, R84, UR36, RZ ;  /* 0x0000002454003c24 */ /* 0x000fe8000f8e02ff */
[----:B-1----:R-:W-:Y:S05]  /*5740*/  @P3 IMAD.WIDE R4, R0, 0x4, R4 ;  /* 0x0000000400043825 */ /* 0x002fea00078e0204 */
[----:B-----5:R1:W5:Y:S02]  /*5750*/  @P3 LDG.E R46, desc[UR38][R4.64] ;  /* 0x00000026042e3981 */ /* 0x020364000c1e1900 */
[----:B-1----:R-:W2:Y:S02]  /*5760*/  @!P3 LDC R46, c[0x0][0xaa0] ;  /* 0x0002a800ff2ebb82 */ /* 0x002ea40000000800 */
.L_x_81:
[----:B-----5:R-:W-:Y:S01]  /*5770*/  ISETP.NE.AND P3, PT, R48, RZ, PT ;  /* 0x000000ff3000720c */ /* 0x020fe20003f65270 */
[----:B------:R-:W-:Y:S01]  /*5780*/  BSSY B1, `(.L_x_82) ;  /* 0x0000067000017945 */ /* 0x000fe20003800000 */
[----:B------:R-:W-:Y:S01]  /*5790*/  SEL R5, RZ, 0xffffffff, P2 ;  /* 0xffffffffff057807 */ /* 0x000fe20001000000 */
[----:B------:R-:W-:Y:S01]  /*57a0*/  IMAD.MOV.U32 R112, RZ, RZ, 0x1 ;  /* 0x00000001ff707424 */ /* 0x000fe200078e00ff */
[----:B------:R-:W-:Y:S01]  /*57b0*/  @P1 LOP3.LUT P2, RZ, R89, 0xff, RZ, 0xc0, !PT ;  /* 0x000000ff59ff1812 */ /* 0x000fe2000784c0ff */
[----:B------:R-:W-:Y:S01]  /*57c0*/  IMAD R47, R44, 0x80, R45 ;  /* 0x000000802c2f7824 */ /* 0x000fe200078e022d */
[----:B------:R-:W-:Y:S01]  /*57d0*/  @P1 SEL R0, RZ, 0xffffffff, P3 ;  /* 0xffffffffff001807 */ /* 0x000fe20001800000 */
[C---:B------:R-:W-:Y:S01]  /*57e0*/  IMAD.IADD R108, R102.reuse, 0x1, R91 ;  /* 0x00000001666c7824 */ /* 0x040fe200078e025b */
[----:B------:R-:W-:Y:S01]  /*57f0*/  LOP3.LUT R101, R101, 0x1, RZ, 0x3c, !PT ;  /* 0x0000000165657812 */ /* 0x000fe200078e3cff */
[----:B------:R-:W-:Y:S01]  /*5800*/  IMAD.IADD R106, R102, 0x1, R95 ;  /* 0x00000001666a7824 */ /* 0x000fe200078e025f */
[----:B------:R-:W-:Y:S01]  /*5810*/  @P0 SEL R0, R5, R0, !P2 ;  /* 0x0000000005000207 */ /* 0x000fe20005000000 */
[----:B------:R-:W-:Y:S01]  /*5820*/  IMAD.MOV.U32 R80, RZ, RZ, RZ ;  /* 0x000000ffff507224 */ /* 0x000fe200078e00ff */
[----:B------:R-:W-:Y:S02]  /*5830*/  LEA R110, R44, UR48, 0x3 ;  /* 0x000000302c6e7c11 */ /* 0x000fe4000f8e18ff */
[----:B------:R-:W-:Y:S02]  /*5840*/  CS2R R78, SRZ ;  /* 0x00000000004e7805 */ /* 0x000fe4000001ff00 */
[----:B------:R-:W-:Y:S02]  /*5850*/  @P1 LOP3.LUT R0, R0, 0x1, RZ, 0xc0, !PT ;  /* 0x0000000100001812 */ /* 0x000fe400078ec0ff */
[----:B------:R-:W-:Y:S02]  /*5860*/  CS2R R76, SRZ ;  /* 0x00000000004c7805 */ /* 0x000fe4000001ff00 */
[----:B------:R-:W-:Y:S02]  /*5870*/  SHF.L.U32 R3, R100, 0x1f, RZ ;  /* 0x0000001f64037819 */ /* 0x000fe400000006ff */
[----:B------:R-:W-:Y:S02]  /*5880*/  CS2R R74, SRZ ;  /* 0x00000000004a7805 */ /* 0x000fe4000001ff00 */
[----:B------:R-:W-:Y:S02]  /*5890*/  ISETP.NE.U32.OR P5, PT, R0, 0x1, !P1 ;  /* 0x000000010000780c */ /* 0x000fe40004fa5470 */
[----:B------:R-:W-:Y:S02]  /*58a0*/  CS2R R72, SRZ ;  /* 0x0000000000487805 */ /* 0x000fe4000001ff00 */
[----:B------:R-:W-:Y:S02]  /*58b0*/  PLOP3.LUT P2, PT, PT, PT, UP1, 0x80, 0x8 ;  /* 0x000000000008781c */ /* 0x000fe40003f4f018 */
[----:B------:R-:W-:Y:S02]  /*58c0*/  CS2R R70, SRZ ;  /* 0x0000000000467805 */ /* 0x000fe4000001ff00 */
[----:B------:R-:W-:Y:S02]  /*58d0*/  LOP3.LUT P4, R105, R89, 0xff, RZ, 0xc0, !PT ;  /* 0x000000ff59697812 */ /* 0x000fe4000788c0ff */
[----:B------:R-:W-:Y:S02]  /*58e0*/  CS2R R68, SRZ ;  /* 0x0000000000447805 */ /* 0x000fe4000001ff00 */
[----:B------:R-:W-:Y:S02]  /*58f0*/  SEL R0, RZ, 0xffffffff, P3 ;  /* 0xffffffffff007807 */ /* 0x000fe40001800000 */
[----:B------:R-:W-:Y:S02]  /*5900*/  CS2R R66, SRZ ;  /* 0x0000000000427805 */ /* 0x000fe4000001ff00 */
[----:B------:R-:W-:Y:S02]  /*5910*/  P2R R109, PR, RZ, 0x20 ;  /* 0x00000020ff6d7803 */ /* 0x000fe40000000000 */
[----:B------:R-:W-:Y:S02]  /*5920*/  CS2R R64, SRZ ;  /* 0x0000000000407805 */ /* 0x000fe4000001ff00 */
[----:B------:R-:W-:Y:S02]  /*5930*/  CS2R R62, SRZ ;  /* 0x00000000003e7805 */ /* 0x000fe4000001ff00 */
[----:B------:R-:W-:Y:S02]  /*5940*/  CS2R R60, SRZ ;  /* 0x00000000003c7805 */ /* 0x000fe4000001ff00 */
[----:B------:R-:W-:Y:S02]  /*5950*/  CS2R R58, SRZ ;  /* 0x00000000003a7805 */ /* 0x000fe4000001ff00 */
[----:B------:R-:W-:Y:S02]  /*5960*/  @P5 SHF.L.U32 R4, R101, 0x1f, RZ ;  /* 0x0000001f65045819 */ /* 0x000fe400000006ff */
[----:B------:R-:W-:Y:S02]  /*5970*/  CS2R R56, SRZ ;  /* 0x0000000000387805 */ /* 0x000fe4000001ff00 */
[----:B------:R-:W-:Y:S02]  /*5980*/  @P2 SEL R0, R5, R0, !P4 ;  /* 0x0000000005002207 */ /* 0x000fe40006000000 */
[----:B------:R-:W-:Y:S01]  /*5990*/  CS2R R54, SRZ ;  /* 0x0000000000367805 */ /* 0x000fe2000001ff00 */
[----:B------:R-:W1:Y:S01]  /*59a0*/  @P5 SYNCS.PHASECHK.TRANS64.TRYWAIT P1, [UR48+0x60], R4 ;  /* 0x00006004ff0055a7 */ /* 0x000e620008021130 */
[----:B------:R-:W-:Y:S02]  /*59b0*/  CS2R R52, SRZ ;  /* 0x0000000000347805 */ /* 0x000fe4000001ff00 */
[----:B------:R-:W-:Y:S02]  /*59c0*/  LOP3.LUT R0, R0, 0x1, RZ, 0xc0, !PT ;  /* 0x0000000100007812 */ /* 0x000fe400078ec0ff */
[----:B------:R-:W-:Y:S01]  /*59d0*/  CS2R R50, SRZ ;  /* 0x0000000000327805 */ /* 0x000fe2000001ff00 */
[----:B------:R-:W-:Y:S01]  /*59e0*/  IMAD.MOV.U32 R49, RZ, RZ, RZ ;  /* 0x000000ffff317224 */ /* 0x000fe200078e00ff */
[----:B------:R-:W-:Y:S01]  /*59f0*/  ISETP.NE.U32.AND P2, PT, R0, 0x1, PT ;  /* 0x000000010000780c */ /* 0x000fe20003f45070 */
[----:B------:R-:W-:Y:S03]  /*5a00*/  IMAD.MOV.U32 R111, RZ, RZ, RZ ;  /* 0x000000ffff6f7224 */ /* 0x000fe600078e00ff */
[----:B------:R-:W-:Y:S01]  /*5a10*/  P2R R113, PR, RZ, 0x4 ;  /* 0x00000004ff717803 */ /* 0x000fe20000000000 */
[----:B------:R3:W4:Y:S01]  /*5a20*/  SYNCS.PHASECHK.TRANS64.TRYWAIT P0, [R110+URZ+0xd0], R3 ;  /* 0x0000d0036e0075a7 */ /* 0x00072200080011ff */
[----:B-1----:R-:W-:Y:S01]  /*5a30*/  @P5 SEL R112, RZ, 0x1, !P1 ;  /* 0x00000001ff705807 */ /* 0x002fe20004800000 */
[----:B---3--:R-:W-:Y:S06]  /*5a40*/  @!P5 BRA `(.L_x_83) ;  /* 0x0000000000e8d947 */ /* 0x008fec0003800000 */
[----:B------:R-:W-:Y:S01]  /*5a50*/  IMAD.MOV.U32 R49, RZ, RZ, RZ ;  /* 0x000000ffff317224 */ /* 0x000fe200078e00ff */
[----:B------:R-:W-:Y:S01]  /*5a60*/  ISETP.NE.AND P1, PT, R112, RZ, PT ;  /* 0x000000ff7000720c */ /* 0x000fe20003f25270 */
[----:B------:R-:W-:Y:S01]  /*5a70*/  BSSY B0, `(.L_x_84) ;  /* 0x0000014000007945 */ /* 0x000fe20003800000 */
[----:B------:R-:W-:Y:S02]  /*5a80*/  CS2R R50, SRZ ;  /* 0x0000000000327805 */ /* 0x000fe4000001ff00 */
        /* <DEDUP_REMOVED lines=13> */
[----:B------:R-:W-:Y:S01]  /*5b60*/  CS2R R78, SRZ ;  /* 0x00000000004e7805 */ /* 0x000fe2000001ff00 */
[----:B------:R-:W-:Y:S06]  /*5b70*/  @P1 BRA `(.L_x_85) ;  /* 0x00000000000c1947 */ /* 0x000fec0003800000 */
[----:B------:R-:W-:Y:S04]  /*5b80*/  SHF.L.U32 R5, R101, 0x1f, RZ ;  /* 0x0000001f65057819 */ /* 0x000fe800000006ff */
[----:B------:R-:W1:Y:S02]  /*5b90*/  SYNCS.PHASECHK.TRANS64.TRYWAIT P1, [UR48+0x60], R5 ;  /* 0x00006005ff0075a7 */ /* 0x000e640008021130 */
[----:B-1----:R-:W-:Y:S05]  /*5ba0*/  @!P1 BRA `(.L_x_86) ;  /* 0x0000004000c49947 */ /* 0x002fea0003800000 */
.L_x_85:
[----:B------:R-:W-:Y:S05]  /*5bb0*/  BSYNC B0 ;  /* 0x0000000000007941 */ /* 0x000fea0003800000 */
.L_x_84:
[----:B------:R-:W-:Y:S01]  /*5bc0*/  ISETP.NE.AND P1, PT, R113, RZ, PT ;  /* 0x000000ff7100720c */ /* 0x000fe20003f25270 */
[----:B------:R-:W-:Y:S11]  /*5bd0*/  HFMA2 R111, -RZ, RZ, 0, 5.9604644775390625e-08 ;  /* 0x00000001ff6f7431 */ /* 0x000ff600000001ff */
[----:B------:R-:W-:Y:S01]  /*5be0*/  @!UPT UIADD3 URZ, UPT, UPT, URZ, URZ, URZ ;  /* 0x000000fffffff290 */ /* 0x000fe2000fffe0ff */
[----:B------:R3:W1:Y:S04]  /*5bf0*/  @P1 LDS R80, [R106+0xe00] ;  /* 0x000e00006a501984 */ /* 0x0006680000000800 */
[----:B------:R3:W1:Y:S04]  /*5c00*/  @P1 LDS R49, [R97+UR48+0x200] ;  /* 0x0002003061311984 */ /* 0x0006680008000800 */
[----:B------:R3:W1:Y:S04]  /*5c10*/  @P1 LDS R50, [R108+0x200] ;  /* 0x000200006c321984 */ /* 0x0006680000000800 */
[----:B------:R3:W1:Y:S04]  /*5c20*/  @P1 LDS R51, [R95] ;  /* 0x000000005f331984 */ /* 0x0006680000000800 */
[----:B------:R3:W1:Y:S04]  /*5c30*/  @P1 LDS R52, [R106] ;  /* 0x000000006a341984 */ /* 0x0006680000000800 */
[----:B------:R3:W1:Y:S04]  /*5c40*/  @P1 LDS R53, [R97+UR48+0x400] ;  /* 0x0004003061351984 */ /* 0x0006680008000800 */
[----:B------:R3:W1:Y:S04]  /*5c50*/  @P1 LDS R54, [R108+0x400] ;  /* 0x000400006c361984 */ /* 0x0006680000000800 */
[----:B------:R3:W1:Y:S04]  /*5c60*/  @P1 LDS R55, [R95+0x200] ;  /* 0x000200005f371984 */ /* 0x0006680000000800 */
[----:B------:R3:W1:Y:S04]  /*5c70*/  @P1 LDS R56, [R106+0x200] ;  /* 0x000200006a381984 */ /* 0x0006680000000800 */
        /* <DEDUP_REMOVED lines=22> */
[----:B------:R3:W1:Y:S02]  /*5de0*/  @P1 LDS R79, [R95+0xe00] ;  /* 0x000e00005f4f1984 */ /* 0x0006640000000800 */
.L_x_83:
[----:B------:R-:W-:Y:S05]  /*5df0*/  BSYNC B1 ;  /* 0x0000000000017941 */ /* 0x000fea0003800000 */
.L_x_82:
[----:B-1----:R-:W-:Y:S04]  /*5e00*/  SHF.R.U32.HI R5, RZ, 0x15, R47 ;  /* 0x00000015ff057819 */ /* 0x002fe8000001162f */
[----:B------:R-:W-:Y:S01]  /*5e10*/  LOP3.LUT P1, RZ, R5, 0x3, R94, 0x48, !PT ;  /* 0x0000000305ff7812 */ /* 0x000fe2000782485e */
[----:B------:R-:W-:Y:S01]  /*5e20*/  @!UPT UIADD3 URZ, UPT, UPT, URZ, URZ, URZ ;  /* 0x000000fffffff290 */ /* 0x000fe2000fffe0ff */
[----:B----4-:R-:W-:Y:S11]  /*5e30*/  @P0 BRA `(.L_x_87) ;  /* 0x0000000000080947 */ /* 0x010ff60003800000 */
[----:B------:R-:W1:Y:S02]  /*5e40*/  SYNCS.PHASECHK.TRANS64.TRYWAIT P0, [R110+URZ+0xd0], R3 ;  /* 0x0000d0036e0075a7 */ /* 0x000e6400080011ff */
[----:B-1----:R-:W-:Y:S05]  /*5e50*/  @!P0 BRA `(.L_x_88) ;  /* 0x0000004000308947 */ /* 0x002fea0003800000 */
.L_x_87:
[----:B------:R-:W-:Y:S05]  /*5e60*/  @!P1 BRA `(.L_x_89) ;  /* 0x0000000000409947 */ /* 0x000fea0003800000 */
[----:B------:R-:W4:Y:S01]  /*5e70*/  LDCU.64 UR8, c[0x4][0x70] ;  /* 0x01000e00ff0877ac */ /* 0x000f220008000a00 */
[----:B------:R-:W-:Y:S01]  /*5e80*/  MOV R15, 0x0 ;  /* 0x00000000000f7802 */ /* 0x000fe20000000f00 */
[----:B------:R-:W-:Y:S02]  /*5e90*/  HFMA2 R12, -RZ, RZ, 0, 5.9604644775390625e-08 ;  /* 0x00000001ff0c7431 */ /* 0x000fe400000001ff */
[----:B------:R-:W-:Y:S02]  /*5ea0*/  IMAD.MOV.U32 R8, RZ, RZ, 0x192 ;  /* 0x00000192ff087424 */ /* 0x000fe400078e00ff */
[----:B------:R-:W-:Y:S01]  /*5eb0*/  IMAD.MOV.U32 R13, RZ, RZ, RZ ;  /* 0x000000ffff0d7224 */ /* 0x000fe200078e00ff */
[----:B------:R-:W5:Y:S01]  /*5ec0*/  LDCU.64 UR6, c[0x4][0x78] ;  /* 0x01000f00ff0677ac */ /* 0x000f620008000a00 */
[----:B------:R-:W1:Y:S01]  /*5ed0*/  LDC.64 R14, c[0x4][R15] ;  /* 0x010000000f0e7b82 */ /* 0x000e620000000a00 */
[----:B------:R-:W2:Y:S01]  /*5ee0*/  LDCU.64 UR4, c[0x4][0x10] ;  /* 0x01000200ff0477ac */ /* 0x000ea20008000a00 */
[----:B----4-:R-:W-:Y:S01]  /*5ef0*/  MOV R5, UR9 ;  /* 0x0000000900057c02 */ /* 0x010fe20008000f00 */
[----:B------:R-:W-:Y:S01]  /*5f00*/  IMAD.U32 R4, RZ, RZ, UR8 ;  /* 0x00000008ff047e24 */ /* 0x000fe2000f8e00ff */
[----:B-----5:R-:W-:Y:S01]  /*5f10*/  MOV R7, UR7 ;  /* 0x0000000700077c02 */ /* 0x020fe20008000f00 */
[----:B------:R-:W-:Y:S01]  /*5f20*/  IMAD.U32 R6, RZ, RZ, UR6 ;  /* 0x00000006ff067e24 */ /* 0x000fe2000f8e00ff */
[----:B--2---:R-:W-:Y:S01]  /*5f30*/  MOV R11, UR5 ;  /* 0x00000005000b7c02 */ /* 0x004fe20008000f00 */
[----:B------:R-:W-:Y:S02]  /*5f40*/  IMAD.U32 R10, RZ, RZ, UR4 ;  /* 0x00000004ff0a7e24 */ /* 0x000fe4000f8e00ff */
[----:B------:R-:W-:Y:S07]  /*5f50*/  LEPC R20, `(.L_x_89) ;  /* 0x000000001014794e */ /* 0x000fee0000000000 */
[----:B-1-3--:R-:W-:Y:S05]  /*5f60*/  CALL.ABS.NOINC R14 ;  /* 0x000000000e007343 */ /* 0x00afea0003c00000 */
.L_x_89:
[----:B------:R-:W-:Y:S05]  /*5f70*/  WARPSYNC.ALL ;  /* 0x0000000000007948 */ /* 0x000fea0003800000 */
[----:B------:R-:W-:Y:S01]  /*5f80*/  R2UR UR4, R47 ;  /* 0x000000002f0472ca */ /* 0x000fe200000e0000 */
[----:B------:R-:W-:Y:S01]  /*5f90*/  BSSY.RECONVERGENT B0, `(.L_x_90) ;  /* 0x0000083000007945 */ /* 0x000fe20003800200 */
[----:B------:R-:W-:Y:S11]  /*5fa0*/  ISETP.NE.AND P0, PT, R103, RZ, PT ;  /* 0x000000ff6700720c */ /* 0x000ff60003f05270 */
[----:B------:R-:W2:Y:S02]  /*5fb0*/  LDTM.x32 R4, tmem[UR4] ;  /* 0x00000004000479ee */ /* 0x000ea400082c0000 */
[C---:B--2---:R-:W-:Y:S02]  /*5fc0*/  IMAD R4, R46.reuse, R4, RZ ;  /* 0x000000042e047224 */ /* 0x044fe400078e02ff */
[----:B------:R-:W-:Y:S02]  /*5fd0*/  IMAD R5, R46, R5, RZ ;  /* 0x000000052e057224 */ /* 0x000fe400078e02ff */
[-C--:B------:R-:W-:Y:S02]  /*5fe0*/  IMAD R4, R49, R48.reuse, R4 ;  /* 0x0000003031047224 */ /* 0x080fe400078e0204 */
[----:B------:R-:W-:Y:S02]  /*5ff0*/  IMAD R5, R50, R48, R5 ;  /* 0x0000003032057224 */ /* 0x000fe400078e0205 */
[C---:B------:R-:W-:Y:S01]  /*6000*/  IMAD R6, R46.reuse, R6, RZ ;  /* 0x000000062e067224 */ /* 0x040fe200078e02ff */
[----:B------:R2:W-:Y:S01]  /*6010*/  STS [R97+UR48+0x200], R4 ;  /* 0x0002000461007988 */ /* 0x0005e20008000830 */
[----:B------:R-:W-:Y:S02]  /*6020*/  IMAD R7, R46, R7, RZ ;  /* 0x000000072e077224 */ /* 0x000fe400078e02ff */
[-C--:B------:R-:W-:Y:S01]  /*6030*/  IMAD R6, R51, R48.reuse, R6 ;  /* 0x0000003033067224 */ /* 0x080fe200078e0206 */
[----:B------:R2:W-:Y:S01]  /*6040*/  STS [R108+0x200], R5 ;  /* 0x000200056c007388 */ /* 0x0005e20000000800 */
[----:B------:R-:W-:Y:S02]  /*6050*/  IMAD R7, R52, R48, R7 ;  /* 0x0000003034077224 */ /* 0x000fe400078e0207 */
[C---:B------:R-:W-:Y:S01]  /*6060*/  IMAD R8, R46.reuse, R8, RZ ;  /* 0x000000082e087224 */ /* 0x040fe200078e02ff */
[----:B------:R2:W-:Y:S01]  /*6070*/  STS [R95], R6 ;  /* 0x000000065f007388 */ /* 0x0005e20000000800 */
[----:B------:R-:W-:Y:S02]  /*6080*/  IMAD R9, R46, R9, RZ ;  /* 0x000000092e097224 */ /* 0x000fe400078e02ff */
[-C--:B------:R-:W-:Y:S01]  /*6090*/  IMAD R8, R53, R48.reuse, R8 ;  /* 0x0000003035087224 */ /* 0x080fe200078e0208 */
[----:B------:R2:W-:Y:S01]  /*60a0*/  STS [R106], R7 ;  /* 0x000000076a007388 */ /* 0x0005e20000000800 */
        /* <DEDUP_REMOVED lines=8> */
[----:B------:R2:W-:Y:S01]  /*6130*/  STS [R95+0x200], R10 ;  /* 0x0002000a5f007388 */ /* 0x0005e20000000800 */
[----:B------:R-:W-:Y:S02]  /*6140*/  IMAD R13, R46, R13, RZ ;  /* 0x0000000d2e0d7224 */ /* 0x000fe400078e02ff */
[-C--:B------:R-:W-:Y:S01]  /*6150*/  IMAD R12, R57, R48.reuse, R12 ;  /* 0x00000030390c7224 */ /* 0x080fe200078e020c */
[----:B------:R2:W-:Y:S01]  /*6160*/  STS [R106+0x200], R11 ;  /* 0x0002000b6a007388 */ /* 0x0005e20000000800 */
        /* <DEDUP_REMOVED lines=66> */
[----:B------:R-:W-:Y:S03]  /*6590*/  IMAD R35, R80, R48, R35 ;  /* 0x0000003050237224 */ /* 0x000fe600078e0223 */
[----:B------:R2:W-:Y:S04]  /*65a0*/  STS [R95+0xe00], R34 ;  /* 0x000e00225f007388 */ /* 0x0005e80000000800 */
[----:B------:R2:W-:Y:S01]  /*65b0*/  STS [R106+0xe00], R35 ;  /* 0x000e00236a007388 */ /* 0x0005e20000000800 */
[----:B------:R-:W-:Y:S01]  /*65c0*/  @!PT LDS RZ, [RZ] ;  /* 0x00000000fffff984 */ /* 0x000fe20000000800 */
[----:B------:R-:W-:Y:S01]  /*65d0*/  @!PT LDS RZ, [RZ] ;  /* 0x00000000fffff984 */ /* 0x000fe20000000800 */
[----:B------:R-:W-:Y:S01]  /*65e0*/  @!PT LDS RZ, [RZ] ;  /* 0x00000000fffff984 */ /* 0x000fe20000000800 */
[----:B------:R-:W-:Y:S01]  /*65f0*/  @!PT LDS RZ, [RZ] ;  /* 0x00000000fffff984 */ /* 0x000fe20000000800 */
[----:B------:R4:W-:Y:S06]  /*6600*/  MEMBAR.ALL.CTA ;  /* 0x0000000000007992 */ /* 0x0009ec0000008000 */
[----:B----4-:R-:W4:Y:S02]  /*6610*/  FENCE.VIEW.ASYNC.S ;  /* 0x00000000000073c6 */ /* 0x010f240000000000 */
[----:B----4-:R-:W-:Y:S06]  /*6620*/  BAR.SYNC.DEFER_BLOCKING 0x1, 0x80 ;  /* 0x0042000000007b1d */ /* 0x010fec0000010000 */
[----:B------:R-:W-:Y:S05]  /*6630*/  @P0 BRA `(.L_x_91) ;  /* 0x0000000000600947 */ /* 0x000fea0003800000 */
[----:B------:R-:W-:Y:S02]  /*6640*/  UIADD3 UR4, UPT, UPT, UR48, 0x200, URZ ;  /* 0x0000020030047890 */ /* 0x000fe4000fffe0ff */
[----:B------:R-:W-:Y:S01]  /*6650*/  UIADD3 UR16, UP0, UPT, UR52, 0x880, URZ ;  /* 0x0000088034107890 */ /* 0x000fe2000ff1e0ff */
[----:B------:R-:W-:Y:S01]  /*6660*/  UMOV UR43, UR36 ;  /* 0x00000024002b7c82 */ /* 0x000fe20008000000 */
[----:B------:R-:W-:Y:S02]  /*6670*/  UIADD3 UR13, UPT, UPT, UR41, 0x20, URZ ;  /* 0x00000020290d7890 */ /* 0x000fe4000fffe0ff */
[----:B------:R-:W-:Y:S01]  /*6680*/  MOV R96, UR4 ;  /* 0x0000000400607c02 */ /* 0x000fe20008000f00 */
[----:B------:R-:W-:Y:S02]  /*6690*/  UIADD3.X UR17, UPT, UPT, URZ, UR53, URZ, UP0, !UPT ;  /* 0x00000035ff117290 */ /* 0x000fe400087fe4ff */
[----:B------:R-:W-:Y:S01]  /*66a0*/  UIADD3 UR12, UPT, UPT, UR48, 0x1200, URZ ;  /* 0x00001200300c7890 */ /* 0x000fe2000fffe0ff */
[----:B------:R-:W-:Y:S01]  /*66b0*/  R2UR UR40, R96 ;  /* 0x00000000602872ca */ /* 0x000fe200000e0000 */
[----:B------:R-:W-:Y:S01]  /*66c0*/  UMOV UR14, UR42 ;  /* 0x0000002a000e7c82 */ /* 0x000fe20008000000 */
[----:B------:R-:W-:Y:S01]  /*66d0*/  UMOV UR15, UR36 ;  /* 0x00000024000f7c82 */ /* 0x000fe20008000000 */
[----:B------:R-:W-:Y:S02]  /*66e0*/  UIADD3 UR9, UPT, UPT, UR41, 0x40, URZ ;  /* 0x0000004029097890 */ /* 0x000fe4000fffe0ff */
[----:B------:R-:W-:Y:S01]  /*66f0*/  UIADD3 UR8, UPT, UPT, UR48, 0x2200, URZ ;  /* 0x0000220030087890 */ /* 0x000fe2000fffe0ff */
[----:B------:R-:W-:Y:S01]  /*6700*/  UMOV UR10, UR42 ;  /* 0x0000002a000a7c82 */ /* 0x000fe20008000000 */
[----:B------:R-:W-:Y:S01]  /*6710*/  UMOV UR11, UR36 ;  /* 0x00000024000b7c82 */ /* 0x000fe20008000000 */
[----:B------:R-:W-:Y:S02]  /*6720*/  UIADD3 UR5, UPT, UPT, UR41, 0x60, URZ ;  /* 0x0000006029057890 */ /* 0x000fe4000fffe0ff */
[----:B------:R-:W-:Y:S03]  /*6730*/  UIADD3 UR4, UPT, UPT, UR48, 0x3200, URZ ;  /* 0x0000320030047890 */ /* 0x000fe6000fffe0ff */
[----:B------:R4:W-:Y:S01]  /*6740*/  UTMASTG.3D [UR40], [UR16] ;  /* 0x00000028100073b5 */ /* 0x0009e20008010000 */
[----:B------:R-:W-:Y:S01]  /*6750*/  UMOV UR6, UR42 ;  /* 0x0000002a00067c82 */ /* 0x000fe20008000000 */
[----:B------:R-:W-:Y:S01]  /*6760*/  UMOV UR7, UR36 ;  /* 0x0000002400077c82 */ /* 0x000fe20008000000 */
[----:B------:R4:W-:Y:S01]  /*6770*/  UTMASTG.3D [UR12], [UR16] ;  /* 0x0000000c100073b5 */ /* 0x0009e20008010000 */
[----:B------:R4:W-:Y:S02]  /*6780*/  UTMASTG.3D [UR8], [UR16] ;  /* 0x00000008100073b5 */ /* 0x0009e40008010000 */
[----:B------:R4:W-:Y:S01]  /*6790*/  UTMASTG.3D [UR4], [UR16] ;  /* 0x00000004100073b5 */ /* 0x0009e20008010000 */
[----:B------:R0:W-:Y:S01]  /*67a0*/  UTMACMDFLUSH ;  /* 0x00000000000079b7 */ /* 0x0001e20000000000 */
[----:B----4-:R-:W-:Y:S04]  /*67b0*/  DEPBAR.LE SB0, 0x1 ;  /* 0x000080400000791a */ /* 0x010fe80000000000 */
.L_x_91:
[----:B------:R-:W-:Y:S05]  /*67c0*/  BSYNC.RECONVERGENT B0 ;  /* 0x0000000000007941 */ /* 0x000fea0003800200 */
.L_x_90:
[----:B------:R-:W-:Y:S01]  /*67d0*/  BAR.SYNC.DEFER_BLOCKING 0x1, 0x80 ;  /* 0x0042000000007b1d */ /* 0x000fe20000010000 */
[----:B------:R-:W-:Y:S01]  /*67e0*/  ISETP.NE.AND P1, PT, R109, RZ, PT ;  /* 0x000000ff6d00720c */ /* 0x000fe20003f25270 */
[----:B------:R-:W-:Y:S01]  /*67f0*/  UISETP.NE.AND UP0, UPT, UR49, URZ, UPT ;  /* 0x000000ff3100728c */ /* 0x000fe2000bf05270 */
[----:B-1----:R-:W-:Y:S11]  /*6800*/  LEA R3, R111, UR48, 0x3 ;  /* 0x000000306f037c11 */ /* 0x002ff6000f8e18ff */
[----:B--2---:R-:W-:Y:S01]  /*6810*/  @P1 SHF.L.U32 R4, R101, 0x1f, RZ ;  /* 0x0000001f65041819 */ /* 0x004fe200000006ff */
[----:B------:R-:W-:Y:S06]  /*6820*/  BRA.U !UP0, `(.L_x_92) ;  /* 0x0000000108247547 */ /* 0x000fec000b800000 */
[----:B------:R-:W-:Y:S01]  /*6830*/  IMAD.U32 R5, RZ, RZ, UR51 ;  /* 0x00000033ff057e24 */ /* 0x000fe2000f8e00ff */
[----:B------:R-:W-:Y:S01]  /*6840*/  MOV R0, UR37 ;  /* 0x0000002500007c02 */ /* 0x000fe20008000f00 */
[----:B------:R-:W-:Y:S03]  /*6850*/  UIADD3 UR51, UPT, UPT, UR51, 0x1, URZ ;  /* 0x0000000133337890 */ /* 0x000fe6000fffe0ff */
[----:B------:R-:W-:Y:S01]  /*6860*/  @P1 LEA R5, R5, UR48, 0x3 ;  /* 0x0000003005051c11 */ /* 0x000fe2000f8e18ff */
[----:B------:R-:W-:Y:S04]  /*6870*/  UISETP.NE.AND UP0, UPT, UR51, 0x4, UPT ;  /* 0x000000043300788c */ /* 0x000fe8000bf05270 */
[----:B------:R-:W-:Y:S01]  /*6880*/  @P1 VIADD R5, R5, 0x80 ;  /* 0x0000008005051836 */ /* 0x000fe20000000000 */
[----:B------:R-:W-:Y:S04]  /*6890*/  USEL UR51, UR51, URZ, UP0 ;  /* 0x000000ff33337287 */ /* 0x000fe80008000000 */
[----:B------:R-:W-:Y:S04]  /*68a0*/  @P1 PRMT R0, R0, 0x654, R5 ;  /* 0x0000065400001816 */ /* 0x000fe80000000005 */
[----:B------:R1:W-:Y:S04]  /*68b0*/  @P1 SYNCS.ARRIVE.TRANS64.RED.A1T0 RZ, [R0+URZ], RZ ;  /* 0x000000ff00ff19a7 */ /* 0x0003e800081004ff */
.L_x_92:
[----:B------:R-:W2:Y:S01]  /*68c0*/  @P1 SYNCS.PHASECHK.TRANS64.TRYWAIT P0, [R3+URZ+0x60], R4 ;  /* 0x00006004030015a7 */ /* 0x000ea200080011ff */
[----:B------:R-:W-:Y:S01]  /*68d0*/  BSSY B1, `(.L_x_93) ;  /* 0x0000033000017945 */ /* 0x000fe20003800000 */
[----:B--2---:R-:W-:Y:S03]  /*68e0*/  @P1 SEL R112, RZ, 0x1, !P0 ;  /* 0x00000001ff701807 */ /* 0x004fe60004000000 */
[----:B------:R-:W-:Y:S05]  /*68f0*/  @!P1 BRA `(.L_x_94) ;  /* 0x0000000000c09947 */ /* 0x000fea0003800000 */
[----:B------:R-:W-:Y:S01]  /*6900*/  ISETP.NE.AND P0, PT, R112, RZ, PT ;  /* 0x000000ff7000720c */ /* 0x000fe20003f05270 */
[----:B------:R-:W-:Y:S01]  /*6910*/  BSSY B0, `(.L_x_95) ;  /* 0x0000009000007945 */ /* 0x000fe20003800000 */
[----:B------:R-:W-:Y:S11]  /*6920*/  ISETP.NE.AND P1, PT, R113, RZ, PT ;  /* 0x000000ff7100720c */ /* 0x000ff60003f25270 */
[----:B------:R-:W-:Y:S02]  /*6930*/  @!UPT UIADD3 URZ, UPT, UPT, URZ, URZ, URZ ;  /* 0x000000fffffff290 */ /* 0x000fe4000fffe0ff */
[C---:B------:R-:W-:Y:S02]  /*6940*/  @P1 IMAD R5, R111.reuse, 0x4000, R91 ;  /* 0x000040006f051824 */ /* 0x040fe400078e025b */
[----:B------:R-:W-:Y:S01]  /*6950*/  @P1 IMAD R4, R111, 0x4000, R108 ;  /* 0x000040006f041824 */ /* 0x000fe200078e026c */
[----:B------:R-:W-:Y:S06]  /*6960*/  @P0 BRA `(.L_x_96) ;  /* 0x00000000000c0947 */ /* 0x000fec0003800000 */
[----:B-1----:R-:W-:Y:S04]  /*6970*/  SHF.L.U32 R0, R101, 0x1f, RZ ;  /* 0x0000001f65007819 */ /* 0x002fe800000006ff */
[----:B------:R-:W1:Y:S02]  /*6980*/  SYNCS.PHASECHK.TRANS64.TRYWAIT P0, [R3+URZ+0x60], R0 ;  /* 0x00006000030075a7 */ /* 0x000e6400080011ff */
[----:B-1----:R-:W-:Y:S05]  /*6990*/  @!P0 BRA `(.L_x_97) ;  /* 0x0000003400748947 */ /* 0x002fea0003800000 */
.L_x_96:
[----:B------:R-:W-:Y:S05]  /*69a0*/  BSYNC B0 ;  /* 0x0000000000007941 */ /* 0x000fea0003800000 */
.L_x_95:
[----:B------:R-:W-:Y:S11]  /*69b0*/  ISETP.NE.AND P0, PT, R113, RZ, PT ;  /* 0x000000ff7100720c */ /* 0x000ff60003f05270 */
[----:B------:R-:W-:Y:S02]  /*69c0*/  @!UPT UIADD3 URZ, UPT, UPT, URZ, URZ, URZ ;  /* 0x000000fffffff290 */ /* 0x000fe4000fffe0ff */
[----:B------:R2:W4:Y:S01]  /*69d0*/  @P0 LDS R49, [R5+0x200] ;  /* 0x0002000005310984 */ /* 0x0005220000000800 */
[C---:B-1----:R-:W-:Y:S01]  /*69e0*/  @P0 IMAD R0, R111.reuse, 0x4000, R95 ;  /* 0x000040006f000824 */ /* 0x042fe200078e025f */
[C---:B------:R-:W-:Y:S01]  /*69f0*/  @P0 LEA R3, R111.reuse, R106, 0xe ;  /* 0x0000006a6f030211 */ /* 0x040fe200078e70ff */
[----:B------:R-:W-:Y:S01]  /*6a00*/  VIADD R111, R111, 0x1 ;  /* 0x000000016f6f7836 */ /* 0x000fe20000000000 */
[----:B------:R2:W1:Y:S04]  /*6a10*/  @P0 LDS R53, [R5+0x400] ;  /* 0x0004000005350984 */ /* 0x0004680000000800 */
        /* <DEDUP_REMOVED lines=14> */
[----:B------:R2:W1:Y:S04]  /*6b00*/  @P0 LDS R51, [R0] ;  /* 0x0000000000330984 */ /* 0x0004680000000800 */
        /* <DEDUP_REMOVED lines=14> */
[----:B----4-:R2:W1:Y:S02]  /*6bf0*/  @P0 LDS R80, [R3+0xe00] ;  /* 0x000e000003500984 */ /* 0x0104640000000800 */
.L_x_94:
[----:B------:R-:W-:Y:S05]  /*6c00*/  BSYNC B1 ;  /* 0x0000000000017941 */ /* 0x000fea0003800000 */
.L_x_93:
[----:B--2---:R-:W-:Y:S05]  /*6c10*/  VIADD R3, R47, 0x20 ;  /* 0x000000202f037836 */ /* 0x004fea0000000000 */
[----:B------:R-:W-:Y:S04]  /*6c20*/  SHF.R.U32.HI R3, RZ, 0x15, R3 ;  /* 0x00000015ff037819 */ /* 0x000fe80000011603 */
[----:B------:R-:W-:Y:S11]  /*6c30*/  LOP3.LUT P0, RZ, R3, 0x3, R94, 0x48, !PT ;  /* 0x0000000303ff7812 */ /* 0x000ff6000780485e */
[----:B------:R-:W-:Y:S02]  /*6c40*/  @!UPT UIADD3 URZ, UPT, UPT, URZ, URZ, URZ ;  /* 0x000000fffffff290 */ /* 0x000fe4000fffe0ff */
[----:B------:R-:W-:Y:S05]  /*6c50*/  @!P0 BRA `(.L_x_98) ;  /* 0x0000000000408947 */ /* 0x000fea0003800000 */
[----:B------:R-:W2:Y:S01]  /*6c60*/  LDCU.64 UR8, c[0x4][0x70] ;  /* 0x01000e00ff0877ac */ /* 0x000ea20008000a00 */
[----:B------:R-:W-:Y:S01]  /*6c70*/  MOV R15, 0x0 ;  /* 0x00000000000f7802 */ /* 0x000fe20000000f00 */
[----:B------:R-:W-:Y:S02]  /*6c80*/  HFMA2 R12, -RZ, RZ, 0, 5.9604644775390625e-08 ;  /* 0x00000001ff0c7431 */ /* 0x000fe400000001ff */
[----:B------:R-:W-:Y:S02]  /*6c90*/  IMAD.MOV.U32 R8, RZ, RZ, 0x192 ;  /* 0x00000192ff087424 */ /* 0x000fe400078e00ff */
[----:B------:R-:W-:Y:S01]  /*6ca0*/  IMAD.MOV.U32 R13, RZ, RZ, RZ ;  /* 0x000000ffff0d7224 */ /* 0x000fe200078e00ff */
[----:B------:R-:W4:Y:S01]  /*6cb0*/  LDCU.64 UR6, c[0x4][0x78] ;  /* 0x01000f00ff0677ac */ /* 0x000f220008000a00 */
[----:B------:R-:W1:Y:S01]  /*6cc0*/  LDC.64 R14, c[0x4][R15] ;  /* 0x010000000f0e7b82 */ /* 0x000e620000000a00 */
[----:B------:R-:W5:Y:S01]  /*6cd0*/  LDCU.64 UR4, c[0x4][0x10] ;  /* 0x01000200ff0477ac */ /* 0x000f620008000a00 */
[----:B--2---:R-:W-:Y:S01]  /*6ce0*/  MOV R5, UR9 ;  /* 0x0000000900057c02 */ /* 0x004fe20008000f00 */
[----:B------:R-:W-:Y:S01]  /*6cf0*/  IMAD.U32 R4, RZ, RZ, UR8 ;  /* 0x00000008ff047e24 */ /* 0x000fe2000f8e00ff */
[----:B----4-:R-:W-:Y:S01]  /*6d00*/  MOV R7, UR7 ;  /* 0x0000000700077c02 */ /* 0x010fe20008000f00 */
[----:B------:R-:W-:Y:S01]  /*6d10*/  IMAD.U32 R6, RZ, RZ, UR6 ;  /* 0x00000006ff067e24 */ /* 0x000fe2000f8e00ff */
[----:B-----5:R-:W-:Y:S01]  /*6d20*/  MOV R11, UR5 ;  /* 0x00000005000b7c02 */ /* 0x020fe20008000f00 */
[----:B------:R-:W-:Y:S02]  /*6d30*/  IMAD.U32 R10, RZ, RZ, UR4 ;  /* 0x00000004ff0a7e24 */ /* 0x000fe4000f8e00ff */
[----:B------:R-:W-:Y:S07]  /*6d40*/  LEPC R20, `(.L_x_98) ;  /* 0x000000001014794e */ /* 0x000fee0000000000 */
[----:B-1-3--:R-:W-:Y:S05]  /*6d50*/  CALL.ABS.NOINC R14 ;  /* 0x000000000e007343 */ /* 0x00afea0003c00000 */
.L_x_98:
[----:B------:R-:W-:Y:S05]  /*6d60*/  WARPSYNC.ALL ;  /* 0x0000000000007948 */ /* 0x000fea0003800000 */
[----:B------:R-:W-:Y:S01]  /*6d70*/  R2UR UR4, R47 ;  /* 0x000000002f0472ca */ /* 0x000fe200000e0000 */
[----:B------:R-:W-:Y:S01]  /*6d80*/  BSSY.RECONVERGENT B0, `(.L_x_99) ;  /* 0x000008b000007945 */ /* 0x000fe20003800200 */
[----:B------:R-:W-:Y:S02]  /*6d90*/  ISETP.NE.AND P6, PT, R109, RZ, PT ;  /* 0x000000ff6d00720c */ /* 0x000fe40003fc5270 */
[----:B------:R-:W-:Y:S02]  /*6da0*/  ISETP.NE.AND P0, PT, R103, RZ, PT ;  /* 0x000000ff6700720c */ /* 0x000fe40003f05270 */
[----:B------:R-:W-:Y:S02]  /*6db0*/  MOV R3, UR51 ;  /* 0x0000003300037c02 */ /* 0x000fe40008000f00 */
[----:B-1----:R-:W-:Y:S05]  /*6dc0*/  MOV R0, UR37 ;  /* 0x0000002500007c02 */ /* 0x002fea0008000f00 */
[----:B------:R-:W1:Y:S02]  /*6dd0*/  LDTM.x32 R4, tmem[UR4+0x20] ;  /* 0x00002004000479ee */ /* 0x000e6400082c0000 */
[----:B------:R-:W-:Y:S02]  /*6de0*/  @P6 LEA R3, R3, UR48, 0x3 ;  /* 0x0000003003036c11 */ /* 0x000fe4000f8e18ff */
[----:B------:R-:W-:Y:S02]  /*6df0*/  @P6 SHF.L.U32 R114, R101, 0x1f, RZ ;  /* 0x0000001f65726819 */ /* 0x000fe400000006ff */
[----:B------:R-:W-:Y:S04]  /*6e00*/  @P6 IADD3 R3, PT, PT, R3, 0x80, RZ ;  /* 0x0000008003036810 */ /* 0x000fe80007ffe0ff */
[----:B------:R-:W-:Y:S02]  /*6e10*/  @P6 PRMT R0, R0, 0x654, R3 ;  /* 0x0000065400006816 */ /* 0x000fe40000000003 */
[----:B------:R-:W-:Y:S01]  /*6e20*/  LEA R3, R111, UR48, 0x3 ;  /* 0x000000306f037c11 */ /* 0x000fe2000f8e18ff */
[C---:B-1----:R-:W-:Y:S02]  /*6e30*/  IMAD R4, R46.reuse, R4, RZ ;  /* 0x000000042e047224 */ /* 0x042fe400078e02ff */
        /* <DEDUP_REMOVED lines=100> */
[----:B--2---:R-:W2:Y:S02]  /*7480*/  FENCE.VIEW.ASYNC.S ;  /* 0x00000000000073c6 */ /* 0x004ea40000000000 */
[----:B--2---:R-:W-:Y:S06]  /*7490*/  BAR.SYNC.DEFER_BLOCKING 0x1, 0x80 ;  /* 0x0042000000007b1d */ /* 0x004fec0000010000 */
[----:B------:R-:W-:Y:S05]  /*74a0*/  @P0 BRA `(.L_x_100) ;  /* 0x0000000000600947 */ /* 0x000fea0003800000 */
[----:B------:R-:W-:Y:S02]  /*74b0*/  UIADD3 UR20, UP0, UPT, UR52, 0x880, URZ ;  /* 0x0000088034147890 */ /* 0x000fe4000ff1e0ff */
[----:B------:R-:W-:Y:S02]  /*74c0*/  UIADD3 UR14, UPT, UPT, UR42, 0x20, URZ ;  /* 0x000000202a0e7890 */ /* 0x000fe4000fffe0ff */
[----:B------:R-:W-:Y:S02]  /*74d0*/  UIADD3 UR12, UPT, UPT, UR48, 0x4200, URZ ;  /* 0x00004200300c7890 */ /* 0x000fe4000fffe0ff */
[----:B------:R-:W-:Y:S01]  /*74e0*/  UIADD3.X UR21, UPT, UPT, URZ, UR53, URZ, UP0, !UPT ;  /* 0x00000035ff157290 */ /* 0x000fe200087fe4ff */
[----:B------:R-:W-:Y:S01]  /*74f0*/  UMOV UR13, UR41 ;  /* 0x00000029000d7c82 */ /* 0x000fe20008000000 */
[----:B------:R-:W-:Y:S01]  /*7500*/  UMOV UR15, UR36 ;  /* 0x00000024000f7c82 */ /* 0x000fe20008000000 */
[----:B------:R-:W-:Y:S02]  /*7510*/  UIADD3 UR17, UPT, UPT, UR41, 0x20, URZ ;  /* 0x0000002029117890 */ /* 0x000fe4000fffe0ff */
[----:B------:R-:W-:Y:S01]  /*7520*/  UIADD3 UR16, UPT, UPT, UR48, 0x5200, URZ ;  /* 0x0000520030107890 */ /* 0x000fe2000fffe0ff */
[----:B------:R-:W-:Y:S03]  /*7530*/  UMOV UR19, UR36 ;  /* 0x0000002400137c82 */ /* 0x000fe60008000000 */
[----:B------:R2:W-:Y:S01]  /*7540*/  UTMASTG.3D [UR12], [UR20] ;  /* 0x0000000c140073b5 */ /* 0x0005e20008010000 */
[----:B------:R-:W-:Y:S01]  /*7550*/  UMOV UR18, UR14 ;  /* 0x0000000e00127c82 */ /* 0x000fe20008000000 */
[----:B------:R-:W-:Y:S02]  /*7560*/  UIADD3 UR9, UPT, UPT, UR41, 0x40, URZ ;  /* 0x0000004029097890 */ /* 0x000fe4000fffe0ff */
[----:B------:R-:W-:Y:S01]  /*7570*/  UIADD3 UR8, UPT, UPT, UR48, 0x6200, URZ ;  /* 0x0000620030087890 */ /* 0x000fe2000fffe0ff */
[----:B------:R-:W-:Y:S01]  /*7580*/  UMOV UR11, UR36 ;  /* 0x00000024000b7c82 */ /* 0x000fe20008000000 */
[----:B------:R-:W-:Y:S01]  /*7590*/  UMOV UR10, UR14 ;  /* 0x0000000e000a7c82 */ /* 0x000fe20008000000 */
[----:B------:R2:W-:Y:S01]  /*75a0*/  UTMASTG.3D [UR16], [UR20] ;  /* 0x00000010140073b5 */ /* 0x0005e20008010000 */
[----:B------:R-:W-:Y:S02]  /*75b0*/  UIADD3 UR5, UPT, UPT, UR41, 0x60, URZ ;  /* 0x0000006029057890 */ /* 0x000fe4000fffe0ff */
[----:B------:R-:W-:Y:S01]  /*75c0*/  UIADD3 UR4, UPT, UPT, UR48, 0x7200, URZ ;  /* 0x0000720030047890 */ /* 0x000fe2000fffe0ff */
[----:B------:R-:W-:Y:S01]  /*75d0*/  UMOV UR7, UR36 ;  /* 0x0000002400077c82 */ /* 0x000fe20008000000 */
[----:B------:R-:W-:Y:S01]  /*75e0*/  UMOV UR6, UR14 ;  /* 0x0000000e00067c82 */ /* 0x000fe20008000000 */
[----:B------:R2:W-:Y:S06]  /*75f0*/  UTMASTG.3D [UR8], [UR20] ;  /* 0x00000008140073b5 */ /* 0x0005ec0008010000 */
[----:B------:R2:W-:Y:S01]  /*7600*/  UTMASTG.3D [UR4], [UR20] ;  /* 0x00000004140073b5 */ /* 0x0005e20008010000 */
[----:B------:R0:W-:Y:S01]  /*7610*/  UTMACMDFLUSH ;  /* 0x00000000000079b7 */ /* 0x0001e20000000000 */
[----:B--2---:R-:W-:Y:S04]  /*7620*/  DEPBAR.LE SB0, 0x1 ;  /* 0x000080400000791a */ /* 0x004fe80000000000 */
.L_x_100:
[----:B------:R-:W-:Y:S05]  /*7630*/  BSYNC.RECONVERGENT B0 ;  /* 0x0000000000007941 */ /* 0x000fea0003800200 */
.L_x_99:
[----:B------:R-:W-:Y:S01]  /*7640*/  BAR.SYNC.DEFER_BLOCKING 0x1, 0x80 ;  /* 0x0042000000007b1d */ /* 0x000fe20000010000 */
[----:B------:R-:W-:Y:S04]  /*7650*/  UIADD3 UR40, UPT, UPT, UR51, 0x1, URZ ;  /* 0x0000000133287890 */ /* 0x000fe8000fffe0ff */
[----:B------:R-:W-:Y:S04]  /*7660*/  UISETP.NE.AND UP0, UPT, UR40, 0x4, UPT ;  /* 0x000000042800788c */ /* 0x000fe8000bf05270 */
[----:B------:R-:W-:Y:S01]  /*7670*/  USEL UR40, UR40, URZ, UP0 ;  /* 0x000000ff28287287 */ /* 0x000fe20008000000 */
[----:B------:R2:W-:Y:S01]  /*7680*/  @P6 SYNCS.ARRIVE.TRANS64.RED.A1T0 RZ, [R0+URZ], RZ ;  /* 0x000000ff00ff69a7 */ /* 0x0005e200081004ff */
[----:B------:R-:W-:Y:S01]  /*7690*/  BSSY B1, `(.L_x_101) ;  /* 0x0000034000017945 */ /* 0x000fe20003800000 */
[----:B------:R-:W4:Y:S02]  /*76a0*/  @P6 SYNCS.PHASECHK.TRANS64.TRYWAIT P0, [R3+URZ+0x60], R114 ;  /* 0x00006072030065a7 */ /* 0x000f2400080011ff */
[----:B----4-:R-:W-:Y:S01]  /*76b0*/  @P6 SEL R112, RZ, 0x1, !P0 ;  /* 0x00000001ff706807 */ /* 0x010fe20004000000 */
[----:B--2---:R-:W-:Y:S06]  /*76c0*/  @!P6 BRA `(.L_x_102) ;  /* 0x0000000000c0e947 */ /* 0x004fec0003800000 */
[----:B------:R-:W-:Y:S01]  /*76d0*/  ISETP.NE.AND P0, PT, R112, RZ, PT ;  /* 0x000000ff7000720c */ /* 0x000fe20003f05270 */
[----:B------:R-:W-:Y:S01]  /*76e0*/  BSSY B0, `(.L_x_103) ;  /* 0x0000009000007945 */ /* 0x000fe20003800000 */
[----:B------:R-:W-:Y:S11]  /*76f0*/  ISETP.NE.AND P1, PT, R113, RZ, PT ;  /* 0x000000ff7100720c */ /* 0x000ff60003f25270 */
[----:B------:R-:W-:Y:S02]  /*7700*/  @!UPT UIADD3 URZ, UPT, UPT, URZ, URZ, URZ ;  /* 0x000000fffffff290 */ /* 0x000fe4000fffe0ff */
[C---:B-1----:R-:W-:Y:S02]  /*7710*/  @P1 IMAD R4, R111.reuse, 0x4000, R91 ;  /* 0x000040006f041824 */ /* 0x042fe400078e025b */
[----:B------:R-:W-:Y:S01]  /*7720*/  @P1 IMAD R0, R111, 0x4000, R108 ;  /* 0x000040006f001824 */ /* 0x000fe200078e026c */
[----:B------:R-:W-:Y:S06]  /*7730*/  @P0 BRA `(.L_x_104) ;  /* 0x00000000000c0947 */ /* 0x000fec0003800000 */
[----:B------:R-:W-:Y:S04]  /*7740*/  SHF.L.U32 R6, R101, 0x1f, RZ ;  /* 0x0000001f65067819 */ /* 0x000fe800000006ff */
[----:B------:R-:W1:Y:S02]  /*7750*/  SYNCS.PHASECHK.TRANS64.TRYWAIT P0, [R3+URZ+0x60], R6 ;  /* 0x00006006030075a7 */ /* 0x000e6400080011ff */
[----:B-1----:R-:W-:Y:S05]  /*7760*/  @!P0 BRA `(.L_x_105) ;  /* 0x0000002800148947 */ /* 0x002fea0003800000 */
.L_x_104:
[----:B------:R-:W-:Y:S05]  /*7770*/  BSYNC B0 ;  /* 0x0000000000007941 */ /* 0x000fea0003800000 */
.L_x_103:
        /* <DEDUP_REMOVED lines=37> */
.L_x_102:
[----:B------:R-:W-:Y:S05]  /*79d0*/  BSYNC B1 ;  /* 0x0000000000017941 */ /* 0x000fea0003800000 */
.L_x_101:
[----:B--2---:R-:W-:Y:S05]  /*79e0*/  VIADD R3, R47, 0x40 ;  /* 0x000000402f037836 */ /* 0x004fea0000000000 */
[----:B------:R-:W-:Y:S04]  /*79f0*/  SHF.R.U32.HI R3, RZ, 0x15, R3 ;  /* 0x00000015ff037819 */ /* 0x000fe80000011603 */
[----:B------:R-:W-:Y:S11]  /*7a00*/  LOP3.LUT P0, RZ, R3, 0x3, R94, 0x48, !PT ;  /* 0x0000000303ff7812 */ /* 0x000ff6000780485e */
[----:B------:R-:W-:Y:S02]  /*7a10*/  @!UPT UIADD3 URZ, UPT, UPT, URZ, URZ, URZ ;  /* 0x000000fffffff290 */ /* 0x000fe4000fffe0ff */
[----:B------:R-:W-:Y:S05]  /*7a20*/  @!P0 BRA `(.L_x_106) ;  /* 0x0000000000408947 */ /* 0x000fea0003800000 */
[----:B------:R-:W2:Y:S01]  /*7a30*/  LDCU.64 UR8, c[0x4][0x70] ;  /* 0x01000e00ff0877ac */ /* 0x000ea20008000a00 */
[----:B-1----:R-:W-:Y:S01]  /*7a40*/  MOV R15, 0x0 ;  /* 0x00000000000f7802 */ /* 0x002fe20000000f00 */
[----:B------:R-:W-:Y:S02]  /*7a50*/  HFMA2 R12, -RZ, RZ, 0, 5.9604644775390625e-08 ;  /* 0x00000001ff0c7431 */ /* 0x000fe400000001ff */
[----:B------:R-:W-:Y:S02]  /*7a60*/  IMAD.MOV.U32 R8, RZ, RZ, 0x192 ;  /* 0x00000192ff087424 */ /* 0x000fe400078e00ff */
[----:B------:R-:W-:Y:S01]  /*7a70*/  IMAD.MOV.U32 R13, RZ, RZ, RZ ;  /* 0x000000ffff0d7224 */ /* 0x000fe200078e00ff */
[----:B------:R-:W1:Y:S01]  /*7a80*/  LDCU.64 UR6, c[0x4][0x78] ;  /* 0x01000f00ff0677ac */ /* 0x000e620008000a00 */
[----:B------:R-:W4:Y:S01]  /*7a90*/  LDC.64 R14, c[0x4][R15] ;  /* 0x010000000f0e7b82 */ /* 0x000f220000000a00 */
[----:B------:R-:W5:Y:S01]  /*7aa0*/  LDCU.64 UR4, c[0x4][0x10] ;  /* 0x01000200ff0477ac */ /* 0x000f620008000a00 */
[----:B--2---:R-:W-:Y:S01]  /*7ab0*/  MOV R5, UR9 ;  /* 0x0000000900057c02 */ /* 0x004fe20008000f00 */
[----:B------:R-:W-:Y:S01]  /*7ac0*/  IMAD.U32 R4, RZ, RZ, UR8 ;  /* 0x00000008ff047e24 */ /* 0x000fe2000f8e00ff */
[----:B-1----:R-:W-:Y:S01]  /*7ad0*/  MOV R7, UR7 ;  /* 0x0000000700077c02 */ /* 0x002fe20008000f00 */
[----:B------:R-:W-:Y:S01]  /*7ae0*/  IMAD.U32 R6, RZ, RZ, UR6 ;  /* 0x00000006ff067e24 */ /* 0x000fe2000f8e00ff */
[----:B-----5:R-:W-:Y:S01]  /*7af0*/  MOV R11, UR5 ;  /* 0x00000005000b7c02 */ /* 0x020fe20008000f00 */
[----:B------:R-:W-:Y:S02]  /*7b00*/  IMAD.U32 R10, RZ, RZ, UR4 ;  /* 0x00000004ff0a7e24 */ /* 0x000fe4000f8e00ff */
[----:B------:R-:W-:Y:S07]  /*7b10*/  LEPC R20, `(.L_x_106) ;  /* 0x000000001014794e */ /* 0x000fee0000000000 */
[----:B---34-:R-:W-:Y:S05]  /*7b20*/  CALL.ABS.NOINC R14 ;  /* 0x000000000e007343 */ /* 0x018fea0003c00000 */
.L_x_106:
[----:B------:R-:W-:Y:S05]  /*7b30*/  WARPSYNC.ALL ;  /* 0x0000000000007948 */ /* 0x000fea0003800000 */
[----:B------:R-:W-:Y:S01]  /*7b40*/  R2UR UR4, R47 ;  /* 0x000000002f0472ca */ /* 0x000fe200000e0000 */
[----:B------:R-:W-:Y:S01]  /*7b50*/  BSSY.RECONVERGENT B0, `(.L_x_107) ;  /* 0x000008b000007945 */ /* 0x000fe20003800200 */
[----:B------:R-:W-:Y:S02]  /*7b60*/  ISETP.NE.AND P6, PT, R109, RZ, PT ;  /* 0x000000ff6d00720c */ /* 0x000fe40003fc5270 */
[----:B------:R-:W-:Y:S02]  /*7b70*/  ISETP.NE.AND P0, PT, R103, RZ, PT ;  /* 0x000000ff6700720c */ /* 0x000fe40003f05270 */
[----:B------:R-:W-:Y:S02]  /*7b80*/  MOV R3, UR40 ;  /* 0x0000002800037c02 */ /* 0x000fe40008000f00 */
[----:B------:R-:W-:Y:S02]  /*7b90*/  MOV R0, UR37 ;  /* 0x0000002500007c02 */ /* 0x000fe40008000f00 */
[----:B------:R-:W-:Y:S03]  /*7ba0*/  LEA R114, R111, UR48, 0x3 ;  /* 0x000000306f727c11 */ /* 0x000fe6000f8e18ff */
[----:B-1----:R-:W1:Y:S02]  /*7bb0*/  LDTM.x32 R4, tmem[UR4+0x40] ;  /* 0x00004004000479ee */ /* 0x002e6400082c0000 */
[----:B------:R-:W-:Y:S04]  /*7bc0*/  @P6 LEA R3, R3, UR48, 0x3 ;  /* 0x0000003003036c11 */ /* 0x000fe8000f8e18ff */
[----:B------:R-:W-:Y:S04]  /*7bd0*/  @P6 IADD3 R3, PT, PT, R3, 0x80, RZ ;  /* 0x0000008003036810 */ /* 0x000fe80007ffe0ff */
[----:B------:R-:W-:Y:S02]  /*7be0*/  @P6 PRMT R0, R0, 0x654, R3 ;  /* 0x0000065400006816 */ /* 0x000fe40000000003 */
[----:B------:R-:W-:Y:S01]  /*7bf0*/  @P6 SHF.L.U32 R3, R101, 0x1f, RZ ;  /* 0x0000001f65036819 */ /* 0x000fe200000006ff */
        /* <DEDUP_REMOVED lines=128> */
.L_x_108:
[----:B------:R-:W-:Y:S05]  /*8400*/  BSYNC.RECONVERGENT B0 ;  /* 0x0000000000007941 */ /* 0x000fea0003800200 */
.L_x_107:
        /* <DEDUP_REMOVED lines=19> */
.L_x_112:
[----:B------:R-:W-:Y:S05]  /*8540*/  BSYNC B0 ;  /* 0x0000000000007941 */ /* 0x000fea0003800000 */
.L_x_111:
[----:B------:R-:W-:Y:S11]  /*8550*/  ISETP.NE.AND P0, PT, R113, RZ, PT ;  /* 0x000000ff7100720c */ /* 0x000ff60003f05270 */
[----:B------:R-:W-:Y:S02]  /*8560*/  @!UPT UIADD3 URZ, UPT, UPT, URZ, URZ, URZ ;  /* 0x000000fffffff290 */ /* 0x000fe4000fffe0ff */
[----:B------:R2:W4:Y:S01]  /*8570*/  @P0 LDS R49, [R4+0x200] ;  /* 0x0002000004310984 */ /* 0x0005220000000800 */
[C---:B-1----:R-:W-:Y:S01]  /*8580*/  @P0 IMAD R3, R111.reuse, 0x4000, R95 ;  /* 0x000040006f030824 */ /* 0x042fe200078e025f */
[----:B------:R-:W-:Y:S02]  /*8590*/  @P0 LEA R111, R111, R106, 0xe ;  /* 0x0000006a6f6f0211 */ /* 0x000fe400078e70ff */
        /* <DEDUP_REMOVED lines=31> */
.L_x_110:
[----:B------:R-:W-:Y:S05]  /*8790*/  BSYNC B1 ;  /* 0x0000000000017941 */ /* 0x000fea0003800000 */
.L_x_109:
        /* <DEDUP_REMOVED lines=21> */
.L_x_114:
[----:B------:R-:W-:Y:S01]  /*88f0*/  ISETP.NE.AND P0, PT, R103, RZ, PT ;  /* 0x000000ff6700720c */ /* 0x000fe20003f05270 */
[----:B------:R-:W-:Y:S05]  /*8900*/  WARPSYNC.ALL ;  /* 0x0000000000007948 */ /* 0x000fea0003800000 */
[----:B------:R-:W-:Y:S01]  /*8910*/  R2UR UR4, R47 ;  /* 0x000000002f0472ca */ /* 0x000fe200000e0000 */
[----:B------:R-:W-:Y:S01]  /*8920*/  BSSY.RECONVERGENT B0, `(.L_x_115) ;  /* 0x0000087000007945 */ /* 0x000fe20003800200 */
[----:B------:R-:W-:Y:S11]  /*8930*/  R2UR UR5, R110 ;  /* 0x000000006e0572ca */ /* 0x000ff600000e0000 */
[----:B-1----:R-:W1:Y:S01]  /*8940*/  LDTM.x32 R4, tmem[UR4+0x60] ;  /* 0x00006004000479ee */ /* 0x002e6200082c0000 */
[----:B------:R-:W-:Y:S01]  /*8950*/  NOP ;  /* 0x0000000000007918 */ /* 0x000fe20000000000 */
[----:B------:R-:W-:Y:S04]  /*8960*/  UIADD3 UR5, UPT, UPT, UR5, 0xe0, URZ ;  /* 0x000000e005057890 */ /* 0x000fe8000fffe0ff */
[----:B------:R-:W-:Y:S09]  /*8970*/  UPRMT UR5, UR37, 0x654, UR5 ;  /* 0x0000065425057896 */ /* 0x000ff20008000005 */
[----:B-1----:R-:W-:Y:S01]  /*8980*/  SYNCS.ARRIVE.TRANS64.RED.A1T0 RZ, [UR5], RZ ;  /* 0x000000ffffff79a7 */ /* 0x002fe20008100405 */
[C---:B------:R-:W-:Y:S02]  /*8990*/  IMAD R4, R46.reuse, R4, RZ ;  /* 0x000000042e047224 */ /* 0x040fe400078e02ff */
        /* <DEDUP_REMOVED lines=127> */
.L_x_116:
[----:B------:R-:W-:Y:S05]  /*9190*/  BSYNC.RECONVERGENT B0 ;  /* 0x0000000000007941 */ /* 0x000fea0003800200 */
.L_x_115:
[----:B------:R-:W-:Y:S01]  /*91a0*/  BAR.SYNC.DEFER_BLOCKING 0x1, 0x80 ;  /* 0x0042000000007b1d */ /* 0x000fe20000010000 */
[----:B------:R-:W-:Y:S01]  /*91b0*/  UISETP.NE.AND UP0, UPT, UR49, -0x4, UPT ;  /* 0xfffffffc3100788c */ /* 0x000fe2000bf05270 */
[----:B------:R-:W-:Y:S08]  /*91c0*/  IADD3 R0, PT, PT, R44, 0x1, RZ ;  /* 0x000000012c007810 */ /* 0x000ff00007ffe0ff */
[----:B------:R-:W-:Y:S05]  /*91d0*/  BRA.U !UP0, `(.L_x_117) ;  /* 0x0000000108287547 */ /* 0x000fea000b800000 */
[----:B------:R-:W-:Y:S01]  /*91e0*/  ISETP.NE.AND P0, PT, R109, RZ, PT ;  /* 0x000000ff6d00720c */ /* 0x000fe20003f05270 */
[----:B-1----:R-:W-:Y:S01]  /*91f0*/  IMAD.U32 R4, RZ, RZ, UR51 ;  /* 0x00000033ff047e24 */ /* 0x002fe2000f8e00ff */
[----:B------:R-:W-:Y:S01]  /*9200*/  UIADD3 UR51, UPT, UPT, UR51, 0x1, URZ ;  /* 0x0000000133337890 */ /* 0x000fe2000fffe0ff */
[----:B------:R-:W-:Y:S03]  /*9210*/  IMAD.U32 R3, RZ, RZ, UR37 ;  /* 0x00000025ff037e24 */ /* 0x000fe6000f8e00ff */
[----:B------:R-:W-:Y:S04]  /*9220*/  UISETP.NE.AND UP0, UPT, UR51, 0x4, UPT ;  /* 0x000000043300788c */ /* 0x000fe8000bf05270 */
[----:B------:R-:W-:Y:S03]  /*9230*/  USEL UR51, UR51, URZ, UP0 ;  /* 0x000000ff33337287 */ /* 0x000fe60008000000 */
[----:B------:R-:W-:Y:S05]  /*9240*/  @P0 LEA R4, R4, UR48, 0x3 ;  /* 0x0000003004040c11 */ /* 0x000fea000f8e18ff */
[----:B------:R-:W-:Y:S05]  /*9250*/  @P0 VIADD R4, R4, 0x80 ;  /* 0x0000008004040836 */ /* 0x000fea0000000000 */
[----:B------:R-:W-:Y:S04]  /*9260*/  @P0 PRMT R3, R3, 0x654, R4 ;  /* 0x0000065403030816 */ /* 0x000fe80000000004 */
[----:B------:R2:W-:Y:S03]  /*9270*/  @P0 SYNCS.ARRIVE.TRANS64.RED.A1T0 RZ, [R3+URZ], RZ ;  /* 0x000000ff03ff09a7 */ /* 0x0005e600081004ff */
.L_x_117:
[----:B------:R-:W-:Y:S01]  /*9280*/  ISETP.NE.AND P2, PT, R104, RZ, PT ;  /* 0x000000ff6800720c */ /* 0x000fe20003f45270 */
[----:B--2---:R-:W-:Y:S01]  /*9290*/  IMAD.IADD R3, R43, 0x1, R88 ;  /* 0x000000012b037824 */ /* 0x004fe200078e0258 */
[----:B------:R-:W-:Y:S01]  /*92a0*/  ISETP.NE.AND P0, PT, R107, 0x2, PT ;  /* 0x000000026b00780c */ /* 0x000fe20003f05270 */
[----:B------:R-:W-:Y:S01]  /*92b0*/  UIADD3 UR49, UPT, UPT, UR49, 0x4, URZ ;  /* 0x0000000431317890 */ /* 0x000fe2000fffe0ff */
[----:B------:R-:W-:Y:S01]  /*92c0*/  ISETP.NE.AND P1, PT, R0, 0x2, PT ;  /* 0x000000020000780c */ /* 0x000fe20003f25270 */
[----:B-1----:R-:W-:Y:S01]  /*92d0*/  IMAD.IADD R24, R41, 0x1, R81 ;  /* 0x0000000129187824 */ /* 0x002fe200078e0251 */
[----:B------:R-:W-:Y:S02]  /*92e0*/  R2UR UR11, R3 ;  /* 0x00000000030b72ca */ /* 0x000fe400000e0000 */
[----:B------:R-:W-:Y:S02]  /*92f0*/  SEL R4, RZ, 0x1, P0 ;  /* 0x00000001ff047807 */ /* 0x000fe40000000000 */
[----:B------:R-:W-:Y:S02]  /*9300*/  SEL R3, RZ, 0x1, P1 ;  /* 0x00000001ff037807 */ /* 0x000fe40000800000 */
[----:B------:R-:W-:Y:S02]  /*9310*/  LOP3.LUT R99, R99, R4, RZ, 0x3c, !PT ;  /* 0x0000000463637212 */ /* 0x000fe400078e3cff */
[----:B------:R-:W-:Y:S02]  /*9320*/  @P2 R2UR UR36, R98 ;  /* 0x00000000622422ca */ /* 0x000fe400000e0000 */
[----:B------:R-:W-:Y:S02]  /*9330*/  LOP3.LUT R100, R100, R3, RZ, 0x3c, !PT ;  /* 0x0000000364647212 */ /* 0x000fe400078e3cff */
[----:B------:R-:W-:Y:S02]  /*9340*/  SEL R107, R107, RZ, P0 ;  /* 0x000000ff6b6b7207 */ /* 0x000fe40000000000 */
[----:B------:R-:W-:Y:S01]  /*9350*/  SEL R44, R0, RZ, P1 ;  /* 0x000000ff002c7207 */ /* 0x000fe20000800000 */
[----:B------:R-:W-:Y:S08]  /*9360*/  @P2 BRA `(.L_x_118) ;  /* 0xffffffb800942947 */ /* 0x000ff0000383ffff */
[----:B------:R-:W-:-:S09]  /*9370*/  UISETP.NE.AND UP0, UPT, UR50, URZ, UPT ;  /* 0x000000ff3200728c */ /* 0x000fd2000bf05270 */
[----:B------:R-:W-:Y:S05]  /*9380*/  BRA.U !UP0, `(.L_x_119) ;  /* 0x0000000108487547 */ /* 0x000fea000b800000 */
[----:B------:R-:W1:Y:S02]  /*9390*/  LDCU.64 UR4, c[0x0][0xa90] ;  /* 0x00015200ff0477ac */ /* 0x000e640008000a00 */
[----:B-1----:R-:W-:-:S04]  /*93a0*/  UISETP.NE.U32.AND UP0, UPT, UR4, URZ, UPT ;  /* 0x000000ff0400728c */ /* 0x002fc8000bf05070 */
[----:B------:R-:W-:-:S09]  /*93b0*/  UISETP.NE.AND.EX UP0, UPT, UR5, URZ, UPT, UP0 ;  /* 0x000000ff0500728c */ /* 0x000fd2000bf05300 */
[----:B------:R-:W-:Y:S05]  /*93c0*/  BRA.U UP0, `(.L_x_120) ;  /* 0x00000001000c7547 */ /* 0x000fea000b800000 */
[----:B------:R-:W-:-:S13]  /*93d0*/  ISETP.NE.AND P0, PT, R48, RZ, PT ;  /* 0x000000ff3000720c */ /* 0x000fda0003f05270 */
[----:B------:R-:W-:Y:S05]  /*93e0*/  @!P0 EXIT ;  /* 0x000000000000894d */ /* 0x000fea0003800000 */
[----:B------:R-:W-:Y:S05]  /*93f0*/  BRA `(.L_x_119) ;  /* 0x00000000002c7947 */ /* 0x000fea0003800000 */
.L_x_120:
[----:B------:R-:W-:Y:S01]  /*9400*/  ISETP.NE.AND P0, PT, R105, RZ, PT ;  /* 0x000000ff6900720c */ /* 0x000fe20003f05270 */
[----:B------:R-:W-:-:S12]  /*9410*/  BSSY.RECONVERGENT B0, `(.L_x_119) ;  /* 0x0000009000007945 */ /* 0x000fd80003800200 */
[----:B------:R-:W-:Y:S05]  /*9420*/  @P0 BRA `(.L_x_121) ;  /* 0x0000000000140947 */ /* 0x000fea0003800000 */
[----:B------:R-:W1:Y:S02]  /*9430*/  LDCU.64 UR4, c[0x0][0xa88] ;  /* 0x00015100ff0477ac */ /* 0x000e640008000a00 */
[----:B-1----:R-:W-:-:S04]  /*9440*/  ISETP.NE.U32.AND P0, PT, RZ, UR4, PT ;  /* 0x00000004ff007c0c */ /* 0x002fc8000bf05070 */
[----:B------:R-:W-:-:S13]  /*9450*/  ISETP.NE.AND.EX P0, PT, RZ, UR5, PT, P0 ;  /* 0x00000005ff007c0c */ /* 0x000fda000bf05300 */
[----:B------:R-:W-:Y:S05]  /*9460*/  @!P0 EXIT ;  /* 0x000000000000894d */ /* 0x000fea0003800000 */
[----:B------:R-:W-:Y:S05]  /*9470*/  BRA `(.L_x_122) ;  /* 0x0000000000087947 */ /* 0x000fea0003800000 */
.L_x_121:
[----:B------:R-:W-:-:S13]  /*9480*/  ISETP.NE.AND P0, PT, R48, RZ, PT ;  /* 0x000000ff3000720c */ /* 0x000fda0003f05270 */
[----:B------:R-:W-:Y:S05]  /*9490*/  @!P0 EXIT ;  /* 0x000000000000894d */ /* 0x000fea0003800000 */
.L_x_122:
[----:B------:R-:W-:Y:S05]  /*94a0*/  BSYNC.RECONVERGENT B0 ;  /* 0x0000000000007941 */ /* 0x000fea0003800200 */
.L_x_119:
[----:B------:R-:W-:Y:S01]  /*94b0*/  ULEA UR4, UR51, UR48, 0x3 ;  /* 0x0000003033047291 */ /* 0x000fe2000f8e18ff */
[----:B------:R-:W-:-:S04]  /*94c0*/  DEPBAR.LE SB0, 0x0 ;  /* 0x000080000000791a */ /* 0x000fc80000000000 */
[----:B------:R-:W-:-:S04]  /*94d0*/  UIADD3 UR4, UPT, UPT, UR4, 0x80, URZ ;  /* 0x0000008004047890 */ /* 0x000fc8000fffe0ff */
[----:B------:R-:W-:-:S09]  /*94e0*/  UPRMT UR4, UR37, 0x654, UR4 ;  /* 0x0000065425047896 */ /* 0x000fd20008000004 */
[----:B------:R-:W-:Y:S01]  /*94f0*/  SYNCS.ARRIVE.TRANS64.RED.A1T0 RZ, [UR4], RZ ;  /* 0x000000ffffff79a7 */ /* 0x000fe20008100404 */
[----:B------:R-:W-:Y:S05]  /*9500*/  EXIT ;  /* 0x000000000000794d */ /* 0x000fea0003800000 */
.L_x_19:
[----:B----4-:R4:W1:Y:S02]  /*9510*/  SYNCS.PHASECHK.TRANS64.TRYWAIT P0, [R4+URZ+0x100], R5 ;  /* 0x00010005040075a7 */ /* 0x01086400080011ff */
[----:B-1----:R-:W-:Y:S05]  /*9520*/  @!P0 NANOSLEEP.SYNCS 0x989680 ;  /* 0x009896800000895d */ /* 0x002fea0003900000 */
[----:B------:R-:W1:Y:S02]  /*9530*/  @!P0 SYNCS.PHASECHK.TRANS64 P0, [R4+URZ+0x100], R5 ;  /* 0x00010005040085a7 */ /* 0x000e6400080010ff */
[----:B-1----:R-:W-:Y:S05]  /*9540*/  @!P0 BRA `(.L_x_19) ;  /* 0xfffffffc00f08947 */ /* 0x002fea000383ffff */
[----:B------:R-:W-:Y:S05]  /*9550*/  BRA `(.L_x_123) ;  /* 0xffffff8000207947 */ /* 0x000fea000383ffff */
.L_x_22:
[----:B------:R-:W-:-:S07]  /*9560*/  MOV R4, UR33 ;  /* 0x0000002100047c02 */ /* 0x000fce0008000f00 */
.L_x_124:
[----:B-1----:R1:W2:Y:S02]  /*9570*/  SYNCS.PHASECHK.TRANS64.TRYWAIT P0, [R4+URZ+0x30], R7 ;  /* 0x00003007040075a7 */ /* 0x0022a400080011ff */
[----:B--2---:R-:W-:Y:S05]  /*9580*/  @!P0 NANOSLEEP.SYNCS 0x989680 ;  /* 0x009896800000895d */ /* 0x004fea0003900000 */
[----:B------:R-:W2:Y:S02]  /*9590*/  @!P0 SYNCS.PHASECHK.TRANS64 P0, [R4+URZ+0x30], R7 ;  /* 0x00003007040085a7 */ /* 0x000ea400080010ff */
[----:B--2---:R-:W-:Y:S05]  /*95a0*/  @!P0 BRA `(.L_x_124) ;  /* 0xfffffffc00f08947 */ /* 0x004fea000383ffff */
[----:B------:R-:W-:Y:S05]  /*95b0*/  BRA `(.L_x_21) ;  /* 0xffffff8000807947 */ /* 0x000fea000383ffff */
.L_x_24:
[----:B-1----:R1:W2:Y:S02]  /*95c0*/  SYNCS.PHASECHK.TRANS64.TRYWAIT P0, [R8+URZ+0xb0], R5 ;  /* 0x0000b005080075a7 */ /* 0x0022a400080011ff */
[----:B--2---:R-:W-:Y:S05]  /*95d0*/  @!P0 NANOSLEEP.SYNCS 0x989680 ;  /* 0x009896800000895d */ /* 0x004fea0003900000 */
[----:B------:R-:W2:Y:S02]  /*95e0*/  @!P0 SYNCS.PHASECHK.TRANS64 P0, [R8+URZ+0xb0], R5 ;  /* 0x0000b005080085a7 */ /* 0x000ea400080010ff */
[----:B--2---:R-:W-:Y:S05]  /*95f0*/  @!P0 BRA `(.L_x_24) ;  /* 0xfffffffc00f08947 */ /* 0x004fea000383ffff */
[----:B------:R-:W-:Y:S05]  /*9600*/  BRA `(.L_x_125) ;  /* 0xffffff8400007947 */ /* 0x000fea000383ffff */
.L_x_28:
[----:B------:R-:W-:-:S07]  /*9610*/  MOV R0, UR4 ;  /* 0x0000000400007c02 */ /* 0x000fce0008000f00 */
.L_x_126:
[----:B-1----:R1:W2:Y:S02]  /*9620*/  SYNCS.PHASECHK.TRANS64.TRYWAIT P0, [R0+URZ], R3 ;  /* 0x00000003000075a7 */ /* 0x0022a400080011ff */
[----:B--2---:R-:W-:Y:S05]  /*9630*/  @!P0 NANOSLEEP.SYNCS 0x989680 ;  /* 0x009896800000895d */ /* 0x004fea0003900000 */
[----:B------:R-:W2:Y:S02]  /*9640*/  @!P0 SYNCS.PHASECHK.TRANS64 P0, [R0+URZ], R3 ;  /* 0x00000003000085a7 */ /* 0x000ea400080010ff */
[----:B--2---:R-:W-:Y:S05]  /*9650*/  @!P0 BRA `(.L_x_126) ;  /* 0xfffffffc00f08947 */ /* 0x004fea000383ffff */
[----:B------:R-:W-:Y:S05]  /*9660*/  BRA `(.L_x_127) ;  /* 0xffffff8800747947 */ /* 0x000fea000383ffff */
.L_x_29:
[----:B------:R-:W-:-:S07]  /*9670*/  MOV R0, UR4 ;  /* 0x0000000400007c02 */ /* 0x000fce0008000f00 */
.L_x_128:
[----:B-1----:R1:W2:Y:S02]  /*9680*/  SYNCS.PHASECHK.TRANS64.TRYWAIT P0, [R0+URZ], R3 ;  /* 0x00000003000075a7 */ /* 0x0022a400080011ff */
[----:B--2---:R-:W-:Y:S05]  /*9690*/  @!P0 NANOSLEEP.SYNCS 0x989680 ;  /* 0x009896800000895d */ /* 0x004fea0003900000 */
[----:B------:R-:W2:Y:S02]  /*96a0*/  @!P0 SYNCS.PHASECHK.TRANS64 P0, [R0+URZ], R3 ;  /* 0x00000003000085a7 */ /* 0x000ea400080010ff */
[----:B--2---:R-:W-:Y:S05]  /*96b0*/  @!P0 BRA `(.L_x_128) ;  /* 0xfffffffc00f08947 */ /* 0x004fea000383ffff */
[----:B------:R-:W-:Y:S05]  /*96c0*/  BRA `(.L_x_129) ;  /* 0xffffff8800807947 */ /* 0x000fea000383ffff */
.L_x_30:
[----:B------:R-:W-:-:S07]  /*96d0*/  MOV R0, UR4 ;  /* 0x0000000400007c02 */ /* 0x000fce0008000f00 */
.L_x_130:
[----:B-1----:R1:W2:Y:S02]  /*96e0*/  SYNCS.PHASECHK.TRANS64.TRYWAIT P0, [R0+URZ], R3 ;  /* 0x00000003000075a7 */ /* 0x0022a400080011ff */
[----:B--2---:R-:W-:Y:S05]  /*96f0*/  @!P0 NANOSLEEP.SYNCS 0x989680 ;  /* 0x009896800000895d */ /* 0x004fea0003900000 */
[----:B------:R-:W2:Y:S02]  /*9700*/  @!P0 SYNCS.PHASECHK.TRANS64 P0, [R0+URZ], R3 ;  /* 0x00000003000085a7 */ /* 0x000ea400080010ff */
[----:B--2---:R-:W-:Y:S05]  /*9710*/  @!P0 BRA `(.L_x_130) ;  /* 0xfffffffc00f08947 */ /* 0x004fea000383ffff */
[----:B------:R-:W-:Y:S05]  /*9720*/  BRA `(.L_x_131) ;  /* 0xffffff88008c7947 */ /* 0x000fea000383ffff */
.L_x_31:
[----:B------:R-:W-:-:S07]  /*9730*/  MOV R0, UR4 ;  /* 0x0000000400007c02 */ /* 0x000fce0008000f00 */
.L_x_132:
[----:B-1----:R1:W2:Y:S02]  /*9740*/  SYNCS.PHASECHK.TRANS64.TRYWAIT P0, [R0+URZ], R3 ;  /* 0x00000003000075a7 */ /* 0x0022a400080011ff */
[----:B--2---:R-:W-:Y:S05]  /*9750*/  @!P0 NANOSLEEP.SYNCS 0x989680 ;  /* 0x009896800000895d */ /* 0x004fea0003900000 */
[----:B------:R-:W2:Y:S02]  /*9760*/  @!P0 SYNCS.PHASECHK.TRANS64 P0, [R0+URZ], R3 ;  /* 0x00000003000085a7 */ /* 0x000ea400080010ff */
[----:B--2---:R-:W-:Y:S05]  /*9770*/  @!P0 BRA `(.L_x_132) ;  /* 0xfffffffc00f08947 */ /* 0x004fea000383ffff */
[----:B------:R-:W-:Y:S05]  /*9780*/  BRA `(.L_x_133) ;  /* 0xffffff8800987947 */ /* 0x000fea000383ffff */
.L_x_32:
[----:B------:R-:W-:-:S07]  /*9790*/  MOV R0, UR4 ;  /* 0x0000000400007c02 */ /* 0x000fce0008000f00 */
.L_x_134:
[----:B-1----:R1:W2:Y:S02]  /*97a0*/  SYNCS.PHASECHK.TRANS64.TRYWAIT P0, [R0+URZ], R3 ;  /* 0x00000003000075a7 */ /* 0x0022a400080011ff */
[----:B--2---:R-:W-:Y:S05]  /*97b0*/  @!P0 NANOSLEEP.SYNCS 0x989680 ;  /* 0x009896800000895d */ /* 0x004fea0003900000 */
[----:B------:R-:W2:Y:S02]  /*97c0*/  @!P0 SYNCS.PHASECHK.TRANS64 P0, [R0+URZ], R3 ;  /* 0x00000003000085a7 */ /* 0x000ea400080010ff */
[----:B--2---:R-:W-:Y:S05]  /*97d0*/  @!P0 BRA `(.L_x_134) ;  /* 0xfffffffc00f08947 */ /* 0x004fea000383ffff */
[----:B------:R-:W-:Y:S05]  /*97e0*/  BRA `(.L_x_135) ;  /* 0xffffff8800a47947 */ /* 0x000fea000383ffff */
.L_x_35:
[----:B-1----:R1:W2:Y:S02]  /*97f0*/  SYNCS.PHASECHK.TRANS64.TRYWAIT P0, [R2+URZ+0xf0], R5 ;  /* 0x0000f005020075a7 */ /* 0x0022a400080011ff */
[----:B--2---:R-:W-:Y:S05]  /*9800*/  @!P0 NANOSLEEP.SYNCS 0x989680 ;  /* 0x009896800000895d */ /* 0x004fea0003900000 */
[----:B------:R-:W2:Y:S02]  /*9810*/  @!P0 SYNCS.PHASECHK.TRANS64 P0, [R2+URZ+0xf0], R5 ;  /* 0x0000f005020085a7 */ /* 0x000ea400080010ff */
[----:B--2---:R-:W-:Y:S05]  /*9820*/  @!P0 BRA `(.L_x_35) ;  /* 0xfffffffc00f08947 */ /* 0x004fea000383ffff */
[----:B------:R-:W-:Y:S05]  /*9830*/  BRA `(.L_x_136) ;  /* 0xffffff8c00007947 */ /* 0x000fea000383ffff */
.L_x_36:
[----:B------:R-:W-:-:S07]  /*9840*/  MOV R2, UR5 ;  /* 0x0000000500027c02 */ /* 0x000fce0008000f00 */
.L_x_137:
[----:B-1----:R1:W2:Y:S02]  /*9850*/  SYNCS.PHASECHK.TRANS64.TRYWAIT P0, [R2+URZ+0xc0], R5 ;  /* 0x0000c005020075a7 */ /* 0x0022a400080011ff */
[----:B--2---:R-:W-:Y:S05]  /*9860*/  @!P0 NANOSLEEP.SYNCS 0x989680 ;  /* 0x009896800000895d */ /* 0x004fea0003900000 */
[----:B------:R-:W2:Y:S02]  /*9870*/  @!P0 SYNCS.PHASECHK.TRANS64 P0, [R2+URZ+0xc0], R5 ;  /* 0x0000c005020085a7 */ /* 0x000ea400080010ff */
[----:B--2---:R-:W-:Y:S05]  /*9880*/  @!P0 BRA `(.L_x_137) ;  /* 0xfffffffc00f08947 */ /* 0x004fea000383ffff */
[----:B------:R-:W-:Y:S05]  /*9890*/  BRA `(.L_x_138) ;  /* 0xffffff8c00107947 */ /* 0x000fea000383ffff */
.L_x_37:
[----:B-1----:R1:W2:Y:S02]  /*98a0*/  SYNCS.PHASECHK.TRANS64.TRYWAIT P1, [R2+URZ+0xb0], R5 ;  /* 0x0000b005020075a7 */ /* 0x0022a400080211ff */
[----:B--2---:R-:W-:Y:S05]  /*98b0*/  @!P1 NANOSLEEP.SYNCS 0x989680 ;  /* 0x009896800000995d */ /* 0x004fea0003900000 */
[----:B------:R-:W2:Y:S02]  /*98c0*/  @!P1 SYNCS.PHASECHK.TRANS64 P1, [R2+URZ+0xb0], R5 ;  /* 0x0000b005020095a7 */ /* 0x000ea400080210ff */
[----:B--2---:R-:W-:Y:S05]  /*98d0*/  @!P1 BRA `(.L_x_37) ;  /* 0xfffffffc00f09947 */ /* 0x004fea000383ffff */
[----:B------:R-:W-:Y:S05]  /*98e0*/  BRA `(.L_x_139) ;  /* 0xffffff8c00407947 */ /* 0x000fea000383ffff */
.L_x_40:
[----:B------:R-:W-:-:S07]  /*98f0*/  MOV R0, UR5 ;  /* 0x0000000500007c02 */ /* 0x000fce0008000f00 */
.L_x_140:
[----:B-1----:R1:W2:Y:S02]  /*9900*/  SYNCS.PHASECHK.TRANS64.TRYWAIT P0, [R0+URZ+0xc0], R3 ;  /* 0x0000c003000075a7 */ /* 0x0022a400080011ff */
[----:B--2---:R-:W-:Y:S05]  /*9910*/  @!P0 NANOSLEEP.SYNCS 0x989680 ;  /* 0x009896800000895d */ /* 0x004fea0003900000 */
[----:B------:R-:W2:Y:S02]  /*9920*/  @!P0 SYNCS.PHASECHK.TRANS64 P0, [R0+URZ+0xc0], R3 ;  /* 0x0000c003000085a7 */ /* 0x000ea400080010ff */
[----:B--2---:R-:W-:Y:S05]  /*9930*/  @!P0 BRA `(.L_x_140) ;  /* 0xfffffffc00f08947 */ /* 0x004fea000383ffff */
[----:B------:R-:W-:Y:S05]  /*9940*/  BRA `(.L_x_39) ;  /* 0xffffff8c00947947 */ /* 0x000fea000383ffff */
.L_x_47:
[----:B-1----:R1:W2:Y:S02]  /*9950*/  SYNCS.PHASECHK.TRANS64.TRYWAIT P1, [R0+URZ+0xb0], R5 ;  /* 0x0000b005000075a7 */ /* 0x0022a400080211ff */
[----:B--2---:R-:W-:Y:S05]  /*9960*/  @!P1 NANOSLEEP.SYNCS 0x989680 ;  /* 0x009896800000995d */ /* 0x004fea0003900000 */
[----:B------:R-:W2:Y:S02]  /*9970*/  @!P1 SYNCS.PHASECHK.TRANS64 P1, [R0+URZ+0xb0], R5 ;  /* 0x0000b005000095a7 */ /* 0x000ea400080210ff */
[----:B--2---:R-:W-:Y:S05]  /*9980*/  @!P1 BRA `(.L_x_47) ;  /* 0xfffffffc00f09947 */ /* 0x004fea000383ffff */
[----:B------:R-:W-:Y:S05]  /*9990*/  BRA `(.L_x_141) ;  /* 0xffffff9000f07947 */ /* 0x000fea000383ffff */
.L_x_48:
[----:B------:R-:W-:-:S07]  /*99a0*/  MOV R3, UR6 ;  /* 0x0000000600037c02 */ /* 0x000fce0008000f00 */
.L_x_142:
[----:B-1----:R1:W2:Y:S02]  /*99b0*/  SYNCS.PHASECHK.TRANS64.TRYWAIT P0, [R3+URZ+0xe0], R0 ;  /* 0x0000e000030075a7 */ /* 0x0022a400080011ff */
[----:B--2---:R-:W-:Y:S05]  /*99c0*/  @!P0 NANOSLEEP.SYNCS 0x989680 ;  /* 0x009896800000895d */ /* 0x004fea0003900000 */
[----:B------:R-:W2:Y:S02]  /*99d0*/  @!P0 SYNCS.PHASECHK.TRANS64 P0, [R3+URZ+0xe0], R0 ;  /* 0x0000e000030085a7 */ /* 0x000ea400080010ff */
[----:B--2---:R-:W-:Y:S05]  /*99e0*/  @!P0 BRA `(.L_x_142) ;  /* 0xfffffffc00f08947 */ /* 0x004fea000383ffff */
[----:B------:R-:W-:Y:S05]  /*99f0*/  BRA `(.L_x_143) ;  /* 0xffffff9400287947 */ /* 0x000fea000383ffff */
.L_x_51:
[----:B------:R-:W-:Y:S07]  /*9a00*/  MOV R0, UR5 ;  /* 0x0000000500007c02 */ /* 0x000fee0008000f00 */
.L_x_144:
[----:B-1----:R1:W2:Y:S02]  /*9a10*/  SYNCS.PHASECHK.TRANS64.TRYWAIT P0, [R0+URZ], R3 ;  /* 0x00000003000075a7 */ /* 0x0022a400080011ff */
[----:B--2---:R-:W-:Y:S05]  /*9a20*/  @!P0 NANOSLEEP.SYNCS 0x989680 ;  /* 0x009896800000895d */ /* 0x004fea0003900000 */
[----:B------:R-:W2:Y:S02]  /*9a30*/  @!P0 SYNCS.PHASECHK.TRANS64 P0, [R0+URZ], R3 ;  /* 0x00000003000085a7 */ /* 0x000ea400080010ff */
[----:B--2---:R-:W-:Y:S05]  /*9a40*/  @!P0 BRA `(.L_x_144) ;  /* 0xfffffffc00f08947 */ /* 0x004fea000383ffff */
[----:B------:R-:W-:Y:S05]  /*9a50*/  BRA `(.L_x_50) ;  /* 0xffffff9400447947 */ /* 0x000fea000383ffff */
.L_x_54:
[----:B------:R-:W-:-:S07]  /*9a60*/  MOV R0, UR6 ;  /* 0x0000000600007c02 */ /* 0x000fce0008000f00 */
.L_x_145:
[----:B-1----:R1:W2:Y:S02]  /*9a70*/  SYNCS.PHASECHK.TRANS64.TRYWAIT P0, [R0+URZ], R3 ;  /* 0x00000003000075a7 */ /* 0x0022a400080011ff */
[----:B--2---:R-:W-:Y:S05]  /*9a80*/  @!P0 NANOSLEEP.SYNCS 0x989680 ;  /* 0x009896800000895d */ /* 0x004fea0003900000 */
[----:B------:R-:W2:Y:S02]  /*9a90*/  @!P0 SYNCS.PHASECHK.TRANS64 P0, [R0+URZ], R3 ;  /* 0x00000003000085a7 */ /* 0x000ea400080010ff */
[----:B--2---:R-:W-:Y:S05]  /*9aa0*/  @!P0 BRA `(.L_x_145) ;  /* 0xfffffffc00f08947 */ /* 0x004fea000383ffff */
[----:B------:R-:W-:Y:S05]  /*9ab0*/  BRA `(.L_x_146) ;  /* 0xffffff9800087947 */ /* 0x000fea000383ffff */
.L_x_55:
[----:B------:R-:W-:-:S07]  /*9ac0*/  MOV R0, UR7 ;  /* 0x0000000700007c02 */ /* 0x000fce0008000f00 */
.L_x_147:
[----:B-1----:R1:W2:Y:S02]  /*9ad0*/  SYNCS.PHASECHK.TRANS64.TRYWAIT P0, [R0+URZ], R3 ;  /* 0x00000003000075a7 */ /* 0x0022a400080011ff */
[----:B--2---:R-:W-:Y:S05]  /*9ae0*/  @!P0 NANOSLEEP.SYNCS 0x989680 ;  /* 0x009896800000895d */ /* 0x004fea0003900000 */
[----:B------:R-:W2:Y:S02]  /*9af0*/  @!P0 SYNCS.PHASECHK.TRANS64 P0, [R0+URZ], R3 ;  /* 0x00000003000085a7 */ /* 0x000ea400080010ff */
[----:B--2---:R-:W-:Y:S05]  /*9b00*/  @!P0 BRA `(.L_x_147) ;  /* 0xfffffffc00f08947 */ /* 0x004fea000383ffff */
[----:B------:R-:W-:Y:S05]  /*9b10*/  BRA `(.L_x_148) ;  /* 0xffffff9800147947 */ /* 0x000fea000383ffff */
.L_x_60:
[----:B--2---:R2:W4:Y:S02]  /*9b20*/  SYNCS.PHASECHK.TRANS64.TRYWAIT P0, [R0+URZ+0xb0], R3 ;  /* 0x0000b003000075a7 */ /* 0x00452400080011ff */
[----:B----4-:R-:W-:Y:S05]  /*9b30*/  @!P0 NANOSLEEP.SYNCS 0x989680 ;  /* 0x009896800000895d */ /* 0x010fea0003900000 */
[----:B------:R-:W4:Y:S02]  /*9b40*/  @!P0 SYNCS.PHASECHK.TRANS64 P0, [R0+URZ+0xb0], R3 ;  /* 0x0000b003000085a7 */ /* 0x000f2400080010ff */
[----:B----4-:R-:W-:Y:S05]  /*9b50*/  @!P0 BRA `(.L_x_60) ;  /* 0xfffffffc00f08947 */ /* 0x010fea000383ffff */
[----:B------:R-:W-:Y:S05]  /*9b60*/  BRA `(.L_x_149) ;  /* 0xffffff9c00107947 */ /* 0x000fea000383ffff */
.L_x_63:
[----:B------:R-:W-:Y:S07]  /*9b70*/  MOV R0, UR4 ;  /* 0x0000000400007c02 */ /* 0x000fee0008000f00 */
.L_x_150:
[----:B--2---:R2:W3:Y:S02]  /*9b80*/  SYNCS.PHASECHK.TRANS64.TRYWAIT P0, [R0+URZ+0xa8], R3 ;  /* 0x0000a803000075a7 */ /* 0x0044e400080011ff */
[----:B---3--:R-:W-:Y:S05]  /*9b90*/  @!P0 NANOSLEEP.SYNCS 0x989680 ;  /* 0x009896800000895d */ /* 0x008fea0003900000 */
[----:B------:R-:W3:Y:S02]  /*9ba0*/  @!P0 SYNCS.PHASECHK.TRANS64 P0, [R0+URZ+0xa8], R3 ;  /* 0x0000a803000085a7 */ /* 0x000ee400080010ff */
[----:B---3--:R-:W-:Y:S05]  /*9bb0*/  @!P0 BRA `(.L_x_150) ;  /* 0xfffffffc00f08947 */ /* 0x008fea000383ffff */
[----:B------:R-:W-:Y:S05]  /*9bc0*/  BRA `(.L_x_62) ;  /* 0xffffff9c00f07947 */ /* 0x000fea000383ffff */
.L_x_66:
[----:B------:R-:W-:Y:S07]  /*9bd0*/  MOV R0, UR4 ;  /* 0x0000000400007c02 */ /* 0x000fee0008000f00 */
.L_x_151:
[----:B-1----:R1:W2:Y:S02]  /*9be0*/  SYNCS.PHASECHK.TRANS64.TRYWAIT P0, [R0+URZ+0x80], R11 ;  /* 0x0000800b000075a7 */ /* 0x0022a400080011ff */
[----:B--2---:R-:W-:Y:S05]  /*9bf0*/  @!P0 NANOSLEEP.SYNCS 0x989680 ;  /* 0x009896800000895d */ /* 0x004fea0003900000 */
[----:B------:R-:W2:Y:S02]  /*9c00*/  @!P0 SYNCS.PHASECHK.TRANS64 P0, [R0+URZ+0x80], R11 ;  /* 0x0000800b000085a7 */ /* 0x000ea400080010ff */
[----:B--2---:R-:W-:Y:S05]  /*9c10*/  @!P0 BRA `(.L_x_151) ;  /* 0xfffffffc00f08947 */ /* 0x004fea000383ffff */
[----:B------:R-:W-:Y:S05]  /*9c20*/  BRA `(.L_x_152) ;  /* 0xffffffa000687947 */ /* 0x000fea000383ffff */
.L_x_67:
[----:B------:R-:W-:Y:S07]  /*9c30*/  MOV R0, UR4 ;  /* 0x0000000400007c02 */ /* 0x000fee0008000f00 */
.L_x_153:
[----:B-1----:R1:W2:Y:S02]  /*9c40*/  SYNCS.PHASECHK.TRANS64.TRYWAIT P0, [R0+URZ+0x88], R11 ;  /* 0x0000880b000075a7 */ /* 0x0022a400080011ff */
[----:B--2---:R-:W-:Y:S05]  /*9c50*/  @!P0 NANOSLEEP.SYNCS 0x989680 ;  /* 0x009896800000895d */ /* 0x004fea0003900000 */
[----:B------:R-:W2:Y:S02]  /*9c60*/  @!P0 SYNCS.PHASECHK.TRANS64 P0, [R0+URZ+0x88], R11 ;  /* 0x0000880b000085a7 */ /* 0x000ea400080010ff */
[----:B--2---:R-:W-:Y:S05]  /*9c70*/  @!P0 BRA `(.L_x_153) ;  /* 0xfffffffc00f08947 */ /* 0x004fea000383ffff */
[----:B------:R-:W-:Y:S05]  /*9c80*/  BRA `(.L_x_154) ;  /* 0xffffffa000f87947 */ /* 0x000fea000383ffff */
.L_x_68:
[----:B------:R-:W-:Y:S07]  /*9c90*/  MOV R0, UR4 ;  /* 0x0000000400007c02 */ /* 0x000fee0008000f00 */
.L_x_155:
[----:B-1----:R1:W2:Y:S02]  /*9ca0*/  SYNCS.PHASECHK.TRANS64.TRYWAIT P0, [R0+URZ+0x90], R11 ;  /* 0x0000900b000075a7 */ /* 0x0022a400080011ff */
[----:B--2---:R-:W-:Y:S05]  /*9cb0*/  @!P0 NANOSLEEP.SYNCS 0x989680 ;  /* 0x009896800000895d */ /* 0x004fea0003900000 */
[----:B------:R-:W2:Y:S02]  /*9cc0*/  @!P0 SYNCS.PHASECHK.TRANS64 P0, [R0+URZ+0x90], R11 ;  /* 0x0000900b000085a7 */ /* 0x000ea400080010ff */
[----:B--2---:R-:W-:Y:S05]  /*9cd0*/  @!P0 BRA `(.L_x_155) ;  /* 0xfffffffc00f08947 */ /* 0x004fea000383ffff */
[----:B------:R-:W-:Y:S05]  /*9ce0*/  BRA `(.L_x_156) ;  /* 0xffffffa400907947 */ /* 0x000fea000383ffff */
.L_x_69:
[----:B------:R-:W-:Y:S07]  /*9cf0*/  MOV R0, UR4 ;  /* 0x0000000400007c02 */ /* 0x000fee0008000f00 */
.L_x_157:
[----:B-1----:R1:W2:Y:S02]  /*9d00*/  SYNCS.PHASECHK.TRANS64.TRYWAIT P0, [R0+URZ+0x98], R11 ;  /* 0x0000980b000075a7 */ /* 0x0022a400080011ff */
[----:B--2---:R-:W-:Y:S05]  /*9d10*/  @!P0 NANOSLEEP.SYNCS 0x989680 ;  /* 0x009896800000895d */ /* 0x004fea0003900000 */
[----:B------:R-:W2:Y:S02]  /*9d20*/  @!P0 SYNCS.PHASECHK.TRANS64 P0, [R0+URZ+0x98], R11 ;  /* 0x0000980b000085a7 */ /* 0x000ea400080010ff */
[----:B--2---:R-:W-:Y:S05]  /*9d30*/  @!P0 BRA `(.L_x_157) ;  /* 0xfffffffc00f08947 */ /* 0x004fea000383ffff */
[----:B------:R-:W-:Y:S05]  /*9d40*/  BRA `(.L_x_158) ;  /* 0xffffffa800687947 */ /* 0x000fea000383ffff */
.L_x_71:
[----:B------:R-:W-:-:S07]  /*9d50*/  MOV R0, UR4 ;  /* 0x0000000400007c02 */ /* 0x000fce0008000f00 */
.L_x_159:
[----:B-1----:R1:W2:Y:S02]  /*9d60*/  SYNCS.PHASECHK.TRANS64.TRYWAIT P0, [R0+URZ+0x80], R3 ;  /* 0x00008003000075a7 */ /* 0x0022a400080011ff */
[----:B--2---:R-:W-:Y:S05]  /*9d70*/  @!P0 NANOSLEEP.SYNCS 0x989680 ;  /* 0x009896800000895d */ /* 0x004fea0003900000 */
[----:B------:R-:W2:Y:S02]  /*9d80*/  @!P0 SYNCS.PHASECHK.TRANS64 P0, [R0+URZ+0x80], R3 ;  /* 0x00008003000085a7 */ /* 0x000ea400080010ff */
[----:B--2---:R-:W-:Y:S05]  /*9d90*/  @!P0 BRA `(.L_x_159) ;  /* 0xfffffffc00f08947 */ /* 0x004fea000383ffff */
[----:B------:R-:W-:Y:S05]  /*9da0*/  BRA `(.L_x_160) ;  /* 0xffffffac002c7947 */ /* 0x000fea000383ffff */
.L_x_72:
[----:B-1----:R-:W-:-:S07]  /*9db0*/  MOV R0, UR4 ;  /* 0x0000000400007c02 */ /* 0x002fce0008000f00 */
.L_x_161:
[----:B-1----:R1:W2:Y:S02]  /*9dc0*/  SYNCS.PHASECHK.TRANS64.TRYWAIT P0, [R0+URZ+0x88], R3 ;  /* 0x00008803000075a7 */ /* 0x0022a400080011ff */
[----:B--2---:R-:W-:Y:S05]  /*9dd0*/  @!P0 NANOSLEEP.SYNCS 0x989680 ;  /* 0x009896800000895d */ /* 0x004fea0003900000 */
[----:B------:R-:W2:Y:S02]  /*9de0*/  @!P0 SYNCS.PHASECHK.TRANS64 P0, [R0+URZ+0x88], R3 ;  /* 0x00008803000085a7 */ /* 0x000ea400080010ff */
[----:B--2---:R-:W-:Y:S05]  /*9df0*/  @!P0 BRA `(.L_x_161) ;  /* 0xfffffffc00f08947 */ /* 0x004fea000383ffff */
[----:B------:R-:W-:Y:S05]  /*9e00*/  BRA `(.L_x_162) ;  /* 0xffffffac001c7947 */ /* 0x000fea000383ffff */
.L_x_73:
[----:B-1----:R-:W-:-:S07]  /*9e10*/  MOV R0, UR4 ;  /* 0x0000000400007c02 */ /* 0x002fce0008000f00 */
.L_x_163:
[----:B-1----:R1:W2:Y:S02]  /*9e20*/  SYNCS.PHASECHK.TRANS64.TRYWAIT P0, [R0+URZ+0x90], R3 ;  /* 0x00009003000075a7 */ /* 0x0022a400080011ff */
[----:B--2---:R-:W-:Y:S05]  /*9e30*/  @!P0 NANOSLEEP.SYNCS 0x989680 ;  /* 0x009896800000895d */ /* 0x004fea0003900000 */
[----:B------:R-:W2:Y:S02]  /*9e40*/  @!P0 SYNCS.PHASECHK.TRANS64 P0, [R0+URZ+0x90], R3 ;  /* 0x00009003000085a7 */ /* 0x000ea400080010ff */
[----:B--2---:R-:W-:Y:S05]  /*9e50*/  @!P0 BRA `(.L_x_163) ;  /* 0xfffffffc00f08947 */ /* 0x004fea000383ffff */
[----:B------:R-:W-:Y:S05]  /*9e60*/  BRA `(.L_x_164) ;  /* 0xffffffac000c7947 */ /* 0x000fea000383ffff */
.L_x_75:
[----:B--2---:R2:W4:Y:S02]  /*9e70*/  SYNCS.PHASECHK.TRANS64.TRYWAIT P0, [R0+URZ+0xb0], R3 ;  /* 0x0000b003000075a7 */ /* 0x00452400080011ff */
[----:B----4-:R-:W-:Y:S05]  /*9e80*/  @!P0 NANOSLEEP.SYNCS 0x989680 ;  /* 0x009896800000895d */ /* 0x010fea0003900000 */
[----:B------:R-:W4:Y:S02]  /*9e90*/  @!P0 SYNCS.PHASECHK.TRANS64 P0, [R0+URZ+0xb0], R3 ;  /* 0x0000b003000085a7 */ /* 0x000f2400080010ff */
[----:B----4-:R-:W-:Y:S05]  /*9ea0*/  @!P0 BRA `(.L_x_75) ;  /* 0xfffffffc00f08947 */ /* 0x010fea000383ffff */
[----:B------:R-:W-:Y:S05]  /*9eb0*/  BRA `(.L_x_165) ;  /* 0xffffffac00d47947 */ /* 0x000fea000383ffff */
.L_x_86:
[----:B-1----:R-:W-:Y:S04]  /*9ec0*/  MOV R0, UR48 ;  /* 0x0000003000007c02 */ /* 0x002fe80008000f00 */
[----:B------:R1:W3:Y:S03]  /*9ed0*/  SYNCS.PHASECHK.TRANS64.TRYWAIT P1, [R0+URZ+0x60], R5 ;  /* 0x00006005000075a7 */ /* 0x0002e600080211ff */
[----:B---3--:R-:W-:Y:S05]  /*9ee0*/  @!P1 NANOSLEEP.SYNCS 0x989680 ;  /* 0x009896800000995d */ /* 0x008fea0003900000 */
[----:B------:R-:W3:Y:S02]  /*9ef0*/  @!P1 SYNCS.PHASECHK.TRANS64 P1, [R0+URZ+0x60], R5 ;  /* 0x00006005000095a7 */ /* 0x000ee400080210ff */
[----:B---3--:R-:W-:Y:S05]  /*9f00*/  @!P1 BRA `(.L_x_86) ;  /* 0xfffffffc00ec9947 */ /* 0x008fea000383ffff */
[----:B------:R-:W-:Y:S05]  /*9f10*/  BRA `(.L_x_85) ;  /* 0xffffffbc00247947 */ /* 0x000fea000383ffff */
.L_x_88:
[----:B-1----:R1:W4:Y:S02]  /*9f20*/  SYNCS.PHASECHK.TRANS64.TRYWAIT P0, [R110+URZ+0xd0], R3 ;  /* 0x0000d0036e0075a7 */ /* 0x00232400080011ff */
[----:B----4-:R-:W-:Y:S05]  /*9f30*/  @!P0 NANOSLEEP.SYNCS 0x989680 ;  /* 0x009896800000895d */ /* 0x010fea0003900000 */
[----:B------:R-:W4:Y:S02]  /*9f40*/  @!P0 SYNCS.PHASECHK.TRANS64 P0, [R110+URZ+0xd0], R3 ;  /* 0x0000d0036e0085a7 */ /* 0x000f2400080010ff */
[----:B----4-:R-:W-:Y:S05]  /*9f50*/  @!P0 BRA `(.L_x_88) ;  /* 0xfffffffc00f08947 */ /* 0x010fea000383ffff */
[----:B------:R-:W-:Y:S05]  /*9f60*/  BRA `(.L_x_87) ;  /* 0xffffffbc00bc7947 */ /* 0x000fea000383ffff */
.L_x_97:
[----:B-1----:R1:W2:Y:S02]  /*9f70*/  SYNCS.PHASECHK.TRANS64.TRYWAIT P0, [R3+URZ+0x60], R0 ;  /* 0x00006000030075a7 */ /* 0x0022a400080011ff */
[----:B--2---:R-:W-:Y:S05]  /*9f80*/  @!P0 NANOSLEEP.SYNCS 0x989680 ;  /* 0x009896800000895d */ /* 0x004fea0003900000 */
[----:B------:R-:W2:Y:S02]  /*9f90*/  @!P0 SYNCS.PHASECHK.TRANS64 P0, [R3+URZ+0x60], R0 ;  /* 0x00006000030085a7 */ /* 0x000ea400080010ff */
[----:B--2---:R-:W-:Y:S05]  /*9fa0*/  @!P0 BRA `(.L_x_97) ;  /* 0xfffffffc00f08947 */ /* 0x004fea000383ffff */
[----:B------:R-:W-:Y:S05]  /*9fb0*/  BRA `(.L_x_96) ;  /* 0xffffffc800787947 */ /* 0x000fea000383ffff */
.L_x_105:
[----:B-1----:R1:W2:Y:S02]  /*9fc0*/  SYNCS.PHASECHK.TRANS64.TRYWAIT P0, [R3+URZ+0x60], R6 ;  /* 0x00006006030075a7 */ /* 0x0022a400080011ff */
[----:B--2---:R-:W-:Y:S05]  /*9fd0*/  @!P0 NANOSLEEP.SYNCS 0x989680 ;  /* 0x009896800000895d */ /* 0x004fea0003900000 */
[----:B------:R-:W2:Y:S02]  /*9fe0*/  @!P0 SYNCS.PHASECHK.TRANS64 P0, [R3+URZ+0x60], R6 ;  /* 0x00006006030085a7 */ /* 0x000ea400080010ff */
[----:B--2---:R-:W-:Y:S05]  /*9ff0*/  @!P0 BRA `(.L_x_105) ;  /* 0xfffffffc00f08947 */ /* 0x004fea000383ffff */
[----:B------:R-:W-:Y:S05]  /*a000*/  BRA `(.L_x_104) ;  /* 0xffffffd400d87947 */ /* 0x000fea000383ffff */
.L_x_113:
[----:B-1----:R1:W2:Y:S02]  /*a010*/  SYNCS.PHASECHK.TRANS64.TRYWAIT P0, [R114+URZ+0x60], R3 ;  /* 0x00006003720075a7 */ /* 0x0022a400080011ff */
[----:B--2---:R-:W-:Y:S05]  /*a020*/  @!P0 NANOSLEEP.SYNCS 0x989680 ;  /* 0x009896800000895d */ /* 0x004fea0003900000 */
[----:B------:R-:W2:Y:S02]  /*a030*/  @!P0 SYNCS.PHASECHK.TRANS64 P0, [R114+URZ+0x60], R3 ;  /* 0x00006003720085a7 */ /* 0x000ea400080010ff */
[----:B--2---:R-:W-:Y:S05]  /*a040*/  @!P0 BRA `(.L_x_113) ;  /* 0xfffffffc00f08947 */ /* 0x004fea000383ffff */
[----:B------:R-:W-:Y:S05]  /*a050*/  BRA `(.L_x_112) ;  /* 0xffffffe400387947 */ /* 0x000fea000383ffff */
        .weak           $__internal_0_$__cuda_sm10x_tcgen05_guardrail_trap_col_being_dealloced_not_returned_by_alloc
        .type           $__internal_0_$__cuda_sm10x_tcgen05_guardrail_trap_col_being_dealloced_not_returned_by_alloc,@function
        .size           $__internal_0_$__cuda_sm10x_tcgen05_guardrail_trap_col_being_dealloced_not_returned_by_alloc,($__internal_1_$__cuda_sm10x_tcgen05_guardrail_trap_phase_invalid_during_alloc - $__internal_0_$__cuda_sm10x_tcgen05_guardrail_trap_col_being_dealloced_not_returned_by_alloc)
$__internal_0_$__cuda_sm10x_tcgen05_guardrail_trap_col_being_dealloced_not_returned_by_alloc:
[----:B------:R-:W-:Y:S05]  /*a060*/  BPT.TRAP 0x1 ;  /* 0x000000040000795c */ /* 0x000fea0000300000 */
[----:B------:R-:W-:-:S04]  /*a070*/  HFMA2 R3, -RZ, RZ, 0, 0 ;  /* 0x00000000ff037431 */ /* 0x000fc800000001ff */
[----:B------:R-:W-:Y:S05]  /*a080*/  RET.REL.NODEC R2 `(_ZN7cutlass13device_kernelINS_4gemm6kernel13GemmUniversalIN4cute5tupleIJiiiiEEENS1_10collective13CollectiveMmaINS1_41MainloopSm100TmaUmmaWarpSpecializedSparseILi6ELi2ELi2ENS5_IJNS4_1CILi1EEESB_SB_EEEEENS5_IJNSA_ILi128EEESE_SE_EEEaNS5_IJNS4_6LayoutINS5_IJiNS5_IJNSA_ILi2EEEiEEEiEEENS5_IJlNS5_IJSB_SH_EEElEEEEENSG_INS5_IJNS5_IJSE_iEEESN_iEEENS5_IJNS5_IJSE_NSA_ILi16384EEEEEENS5_IJSB_lEEElEEEEEEEEaNS5_IJlSB_lEEENS4_8TiledMMAINS4_8MMA_AtomIJNS4_22SM100_MMA_S8_SS_SPARSEIaaiLi128ELi128ELNS4_4UMMA5MajorE0ELS10_0ELNSZ_8SaturateE0EEEEEENSG_ISC_NS5_IJNSA_ILi0EEES14_S14_EEEEENS5_IJNS4_10UnderscoreES17_S17_EEEEENS4_13SM90_TMA_LOADENS4_14ComposedLayoutINS4_7SwizzleILi2ELi4ELi3EEENS4_25smem_sparse_ptr_flag_bitsILi2ELi8EEENSG_INS5_IJNS5_IJSB_NSA_ILi8EEEEEENS5_IJSH_NSA_ILi64EEEEEEEEENS5_IJNS5_IJS14_SE_EEESK_EEEEEEEvNS4_8identityES1A_NS1B_INS1C_ILi3ELi4ELi3EEENS4_18smem_ptr_flag_bitsILi8EEENSG_INS5_IJS1G_SE_EEENS5_IJSE_SB_EEEEEEEvS1P_EENS_8epilogue10collective18CollectiveEpilogueINS1Y_23Sm100TmaWarpSpecializedILi4ELi2ELi32ELb1ELb0EEEJSF_NS5_IJNSG_ISE_SB_EENSG_INSA_ILi32EEESB_EEEEEiNS5_IJSB_llEEEiS27_NS1Y_6fusion15FusionCallbacksIS22_NS28_17LinearCombinationIiiiiLNS_15FloatRoundStyleE2EEESF_S26_JEEENS4_5SM1004TMEM4LOAD26SM100_TMEM_LOAD_32dp32b32xES1A_NS1B_INS1C_ILi2ELi5ELi2EEENS1R_ILi32EEENSG_INS5_IJS24_NSA_ILi4EEEEEENS5_IJSB_S24_EEEEEEENS4_39AutoVectorizingCopyWithAssumedAlignmentILi128EEENS4_14SM90_TMA_STOREES2O_S2Q_S2Q_EEEvvEEEEvNT_6ParamsE) ;  /* 0xffffff5c02dc7950 */ /* 0x000fea0003c3ffff */
        .weak           $__internal_1_$__cuda_sm10x_tcgen05_guardrail_trap_phase_invalid_during_alloc
        .type           $__internal_1_$__cuda_sm10x_tcgen05_guardrail_trap_phase_invalid_during_alloc,@function
        .size           $__internal_1_$__cuda_sm10x_tcgen05_guardrail_trap_phase_invalid_during_alloc,($__internal_2_$__cuda_sm10x_tcgen05_guardrail_trap_unallocated_columns_being_dealloced - $__internal_1_$__cuda_sm10x_tcgen05_guardrail_trap_phase_invalid_during_alloc)
$__internal_1_$__cuda_sm10x_tcgen05_guardrail_trap_phase_invalid_during_alloc:
[----:B------:R-:W-:Y:S05]  /*a090*/  BPT.TRAP 0x1 ;  /* 0x000000040000795c */ /* 0x000fea0000300000 */
[----:B------:R-:W-:-:S04]  /*a0a0*/  MOV R3, 0x0 ;  /* 0x0000000000037802 */ /* 0x000fc80000000f00 */
[----:B------:R-:W-:Y:S05]  /*a0b0*/  RET.REL.NODEC R2 `(_ZN7cutlass13device_kernelINS_4gemm6kernel13GemmUniversalIN4cute5tupleIJiiiiEEENS1_10collective13CollectiveMmaINS1_41MainloopSm100TmaUmmaWarpSpecializedSparseILi6ELi2ELi2ENS5_IJNS4_1CILi1EEESB_SB_EEEEENS5_IJNSA_ILi128EEESE_SE_EEEaNS5_IJNS4_6LayoutINS5_IJiNS5_IJNSA_ILi2EEEiEEEiEEENS5_IJlNS5_IJSB_SH_EEElEEEEENSG_INS5_IJNS5_IJSE_iEEESN_iEEENS5_IJNS5_IJSE_NSA_ILi16384EEEEEENS5_IJSB_lEEElEEEEEEEEaNS5_IJlSB_lEEENS4_8TiledMMAINS4_8MMA_AtomIJNS4_22SM100_MMA_S8_SS_SPARSEIaaiLi128ELi128ELNS4_4UMMA5MajorE0ELS10_0ELNSZ_8SaturateE0EEEEEENSG_ISC_NS5_IJNSA_ILi0EEES14_S14_EEEEENS5_IJNS4_10UnderscoreES17_S17_EEEEENS4_13SM90_TMA_LOADENS4_14ComposedLayoutINS4_7SwizzleILi2ELi4ELi3EEENS4_25smem_sparse_ptr_flag_bitsILi2ELi8EEENSG_INS5_IJNS5_IJSB_NSA_ILi8EEEEEENS5_IJSH_NSA_ILi64EEEEEEEEENS5_IJNS5_IJS14_SE_EEESK_EEEEEEEvNS4_8identityES1A_NS1B_INS1C_ILi3ELi4ELi3EEENS4_18smem_ptr_flag_bitsILi8EEENSG_INS5_IJS1G_SE_EEENS5_IJSE_SB_EEEEEEEvS1P_EENS_8epilogue10collective18CollectiveEpilogueINS1Y_23Sm100TmaWarpSpecializedILi4ELi2ELi32ELb1ELb0EEEJSF_NS5_IJNSG_ISE_SB_EENSG_INSA_ILi32EEESB_EEEEEiNS5_IJSB_llEEEiS27_NS1Y_6fusion15FusionCallbacksIS22_NS28_17LinearCombinationIiiiiLNS_15FloatRoundStyleE2EEESF_S26_JEEENS4_5SM1004TMEM4LOAD26SM100_TMEM_LOAD_32dp32b32xES1A_NS1B_INS1C_ILi2ELi5ELi2EEENS1R_ILi32EEENSG_INS5_IJS24_NSA_ILi4EEEEEENS5_IJSB_S24_EEEEEEENS4_39AutoVectorizingCopyWithAssumedAlignmentILi128EEENS4_14SM90_TMA_STOREES2O_S2Q_S2Q_EEEvvEEEEvNT_6ParamsE) ;  /* 0xffffff5c02d07950 */ /* 0x000fea0003c3ffff */
        .weak           $__internal_2_$__cuda_sm10x_tcgen05_guardrail_trap_unallocated_columns_being_dealloced
        .type           $__internal_2_$__cuda_sm10x_tcgen05_guardrail_trap_unallocated_columns_being_dealloced,@function
        .size           $__internal_2_$__cuda_sm10x_tcgen05_guardrail_trap_unallocated_columns_being_dealloced,(.L_x_167 - $__internal_2_$__cuda_sm10x_tcgen05_guardrail_trap_unallocated_columns_being_dealloced)
$__internal_2_$__cuda_sm10x_tcgen05_guardrail_trap_unallocated_columns_being_dealloced:
[----:B------:R-:W-:Y:S05]  /*a0c0*/  BPT.TRAP 0x1 ;  /* 0x000000040000795c */ /* 0x000fea0000300000 */
[----:B------:R-:W-:-:S04]  /*a0d0*/  HFMA2 R3, -RZ, RZ, 0, 0 ;  /* 0x00000000ff037431 */ /* 0x000fc800000001ff */
[----:B------:R-:W-:Y:S05]  /*a0e0*/  RET.REL.NODEC R2 `(_ZN7cutlass13device_kernelINS_4gemm6kernel13GemmUniversalIN4cute5tupleIJiiiiEEENS1_10collective13CollectiveMmaINS1_41MainloopSm100TmaUmmaWarpSpecializedSparseILi6ELi2ELi2ENS5_IJNS4_1CILi1EEESB_SB_EEEEENS5_IJNSA_ILi128EEESE_SE_EEEaNS5_IJNS4_6LayoutINS5_IJiNS5_IJNSA_ILi2EEEiEEEiEEENS5_IJlNS5_IJSB_SH_EEElEEEEENSG_INS5_IJNS5_IJSE_iEEESN_iEEENS5_IJNS5_IJSE_NSA_ILi16384EEEEEENS5_IJSB_lEEElEEEEEEEEaNS5_IJlSB_lEEENS4_8TiledMMAINS4_8MMA_AtomIJNS4_22SM100_MMA_S8_SS_SPARSEIaaiLi128ELi128ELNS4_4UMMA5MajorE0ELS10_0ELNSZ_8SaturateE0EEEEEENSG_ISC_NS5_IJNSA_ILi0EEES14_S14_EEEEENS5_IJNS4_10UnderscoreES17_S17_EEEEENS4_13SM90_TMA_LOADENS4_14ComposedLayoutINS4_7SwizzleILi2ELi4ELi3EEENS4_25smem_sparse_ptr_flag_bitsILi2ELi8EEENSG_INS5_IJNS5_IJSB_NSA_ILi8EEEEEENS5_IJSH_NSA_ILi64EEEEEEEEENS5_IJNS5_IJS14_SE_EEESK_EEEEEEEvNS4_8identityES1A_NS1B_INS1C_ILi3ELi4ELi3EEENS4_18smem_ptr_flag_bitsILi8EEENSG_INS5_IJS1G_SE_EEENS5_IJSE_SB_EEEEEEEvS1P_EENS_8epilogue10collective18CollectiveEpilogueINS1Y_23Sm100TmaWarpSpecializedILi4ELi2ELi32ELb1ELb0EEEJSF_NS5_IJNSG_ISE_SB_EENSG_INSA_ILi32EEESB_EEEEEiNS5_IJSB_llEEEiS27_NS1Y_6fusion15FusionCallbacksIS22_NS28_17LinearCombinationIiiiiLNS_15FloatRoundStyleE2EEESF_S26_JEEENS4_5SM1004TMEM4LOAD26SM100_TMEM_LOAD_32dp32b32xES1A_NS1B_INS1C_ILi2ELi5ELi2EEENS1R_ILi32EEENSG_INS5_IJS24_NSA_ILi4EEEEEENS5_IJSB_S24_EEEEEEENS4_39AutoVectorizingCopyWithAssumedAlignmentILi128EEENS4_14SM90_TMA_STOREES2O_S2Q_S2Q_EEEvvEEEEvNT_6ParamsE) ;  /* 0xffffff5c02c47950 */ /* 0x000fea0003c3ffff */
.L_x_166:
[----:B------:R-:W-:-:S00]  /*a0f0*/  BRA `(.L_x_166) ;  /* 0xfffffffc00fc7947 */ /* 0x000fc0000383ffff */
[----:B------:R-:W-:-:S00]  /*a100*/  NOP ;  /* 0x0000000000007918 */ /* 0x000fc00000000000 */
[----:B------:R-:W-:-:S00]  /*a110*/  NOP ;  /* 0x0000000000007918 */ /* 0x000fc00000000000 */
[----:B------:R-:W-:-:S00]  /*a120*/  NOP ;  /* 0x0000000000007918 */ /* 0x000fc00000000000 */
[----:B------:R-:W-:-:S00]  /*a130*/  NOP ;  /* 0x0000000000007918 */ /* 0x000fc00000000000 */
[----:B------:R-:W-:-:S00]  /*a140*/  NOP ;  /* 0x0000000000007918 */ /* 0x000fc00000000000 */
[----:B------:R-:W-:-:S00]  /*a150*/  NOP ;  /* 0x0000000000007918 */ /* 0x000fc00000000000 */
[----:B------:R-:W-:-:S00]  /*a160*/  NOP ;  /* 0x0000000000007918 */ /* 0x000fc00000000000 */
[----:B------:R-:W-:-:S00]  /*a170*/  NOP ;  /* 0x0000000000007918 */ /* 0x000fc00000000000 */
.L_x_167:


//--------------------- .nv.global.init           --------------------------
	.section	.nv.global.init,"aw",@progbits
.nv.global.init:
	.type		$str$27,@object
	.size		$str$27,($str$28 - $str$27)
$str$27:
        /*0000*/ 	.byte	0x28, 0x61, 0x64, 0x64, 0x72, 0x65, 0x73, 0x73, 0x20, 0x26, 0x20, 0x6d, 0x61, 0x73, 0x6b, 0x29
        /*0010*/ 	.byte	0x20, 0x3d, 0x3d, 0x20, 0x30, 0x00
	.type		$str$28,@object
	.size		$str$28,($str$26 - $str$28)
$str$28:
        /*0016*/ 	.byte	0x2f, 0x74, 0x6d, 0x70, 0x2f, 0x63, 0x75, 0x74, 0x6c, 0x61, 0x73, 0x73, 0x5f, 0x73, 0x77, 0x65
        /*0026*/ 	.byte	0x65, 0x70, 0x5f, 0x73, 0x72, 0x63, 0x2f, 0x69, 0x6e, 0x63, 0x6c, 0x75, 0x64, 0x65, 0x2f, 0x63
        /*0036*/ 	.byte	0x75, 0x74, 0x65, 0x2f, 0x70, 0x6f, 0x69, 0x6e, 0x74, 0x65, 0x72, 0x5f, 0x66, 0x6c, 0x61, 0x67
        /*0046*/ 	.byte	0x67, 0x65, 0x64, 0x2e, 0x68, 0x70, 0x70, 0x00
	.type		$str$26,@object
	.size		$str$26,($str$25 - $str$26)
$str$26:
        /*004e*/ 	.byte	0x2f, 0x74, 0x6d, 0x70, 0x2f, 0x63, 0x75, 0x74, 0x6c, 0x61, 0x73, 0x73, 0x5f, 0x73, 0x77, 0x65
        /*005e*/ 	.byte	0x65, 0x70, 0x5f, 0x73, 0x72, 0x63, 0x2f, 0x69, 0x6e, 0x63, 0x6c, 0x75, 0x64, 0x65, 0x2f, 0x63
        /*006e*/ 	.byte	0x75, 0x74, 0x65, 0x2f, 0x61, 0x74, 0x6f, 0x6d, 0x2f, 0x63, 0x6f, 0x70, 0x79, 0x5f, 0x74, 0x72
        /*007e*/ 	.byte	0x61, 0x69, 0x74, 0x73, 0x5f, 0x73, 0x6d, 0x31, 0x30, 0x30, 0x2e, 0x68, 0x70, 0x70, 0x00
	.type		$str$25,@object
	.size		$str$25,(__unnamed_1 - $str$25)
$str$25:
        /*008d*/ 	.byte	0x28, 0x28, 0x75, 0x69, 0x6e, 0x74, 0x33, 0x32, 0x5f, 0x74, 0x28, 0x74, 0x68, 0x72, 0x65, 0x61
        /*009d*/ 	.byte	0x64, 0x49, 0x64, 0x78, 0x2e, 0x78, 0x29, 0x20, 0x2f, 0x20, 0x33, 0x32, 0x29, 0x20, 0x25, 0x20
        /*00ad*/ 	.byte	0x34, 0x29, 0x20, 0x3d, 0x3d, 0x20, 0x28, 0x28, 0x28, 0x74, 0x6d, 0x65, 0x6d, 0x5f, 0x61, 0x64
        /*00bd*/ 	.byte	0x64, 0x72, 0x20, 0x3e, 0x3e, 0x20, 0x31, 0x36, 0x29, 0x20, 0x2f, 0x20, 0x33, 0x32, 0x29, 0x20
        /*00cd*/ 	.byte	0x25, 0x20, 0x34, 0x29, 0x00
	.type		__unnamed_1,@object
	.size		__unnamed_1,(__unnamed_2 - __unnamed_1)
__unnamed_1:
        /*00d2*/ 	.byte	0x61, 0x75, 0x74, 0x6f, 0x20, 0x63, 0x75, 0x74, 0x65, 0x3a, 0x3a, 0x61, 0x73, 0x5f, 0x70, 0x6f
        /* <DEDUP_REMOVED lines=24> */
        /*0262*/ 	.byte	0x3e, 0x5d, 0x00
	.type		__unnamed_2,@object
	.size		__unnamed_2,(.L_2 - __unnamed_2)
__unnamed_2:
        /* <DEDUP_REMOVED lines=42> */
        /*0505*/ 	.byte	0x3e, 0x3e, 0x3e, 0x3e, 0x5d, 0x00
.L_2:


//--------------------- .nv.shared._ZN7cutlass13device_kernelINS_4gemm6kernel13GemmUniversalIN4cute5tupleIJiiiiEEENS1_10collective13CollectiveMmaINS1_41MainloopSm100TmaUmmaWarpSpecializedSparseILi6ELi2ELi2ENS5_IJNS4_1CILi1EEESB_SB_EEEEENS5_IJNSA_ILi128EEESE_SE_EEEaNS5_IJNS4_6LayoutINS5_IJiNS5_IJNSA_ILi2EEEiEEEiEEENS5_IJlNS5_IJSB_SH_EEElEEEEENSG_INS5_IJNS5_IJSE_iEEESN_iEEENS5_IJNS5_IJSE_NSA_ILi16384EEEEEENS5_IJSB_lEEElEEEEEEEEaNS5_IJlSB_lEEENS4_8TiledMMAINS4_8MMA_AtomIJNS4_22SM100_MMA_S8_SS_SPARSEIaaiLi128ELi128ELNS4_4UMMA5MajorE0ELS10_0ELNSZ_8SaturateE0EEEEEENSG_ISC_NS5_IJNSA_ILi0EEES14_S14_EEEEENS5_IJNS4_10UnderscoreES17_S17_EEEEENS4_13SM90_TMA_LOADENS4_14ComposedLayoutINS4_7SwizzleILi2ELi4ELi3EEENS4_25smem_sparse_ptr_flag_bitsILi2ELi8EEENSG_INS5_IJNS5_IJSB_NSA_ILi8EEEEEENS5_IJSH_NSA_ILi64EEEEEEEEENS5_IJNS5_IJS14_SE_EEESK_EEEEEEEvNS4_8identityES1A_NS1B_INS1C_ILi3ELi4ELi3EEENS4_18smem_ptr_flag_bitsILi8EEENSG_INS5_IJS1G_SE_EEENS5_IJSE_SB_EEEEEEEvS1P_EENS_8epilogue10collective18CollectiveEpilogueINS1Y_23Sm100TmaWarpSpecializedILi4ELi2ELi32ELb1ELb0EEEJSF_NS5_IJNSG_ISE_SB_EENSG_INSA_ILi32EEESB_EEEEEiNS5_IJSB_llEEEiS27_NS1Y_6fusion15FusionCallbacksIS22_NS28_17LinearCombinationIiiiiLNS_15FloatRoundStyleE2EEESF_S26_JEEENS4_5SM1004TMEM4LOAD26SM100_TMEM_LOAD_32dp32b32xES1A_NS1B_INS1C_ILi2ELi5ELi2EEENS1R_ILi32EEENSG_INS5_IJS24_NSA_ILi4EEEEEENS5_IJSB_S24_EEEEEEENS4_39AutoVectorizingCopyWithAssumedAlignmentILi128EEENS4_14SM90_TMA_STOREES2O_S2Q_S2Q_EEEvvEEEEvNT_6ParamsE --------------------------
	.section	.nv.shared._ZN7cutlass13device_kernelINS_4gemm6kernel13GemmUniversalIN4cute5tupleIJiiiiEEENS1_10collective13CollectiveMmaINS1_41MainloopSm100TmaUmmaWarpSpecializedSparseILi6ELi2ELi2ENS5_IJNS4_1CILi1EEESB_SB_EEEEENS5_IJNSA_ILi128EEESE_SE_EEEaNS5_IJNS4_6LayoutINS5_IJiNS5_IJNSA_ILi2EEEiEEEiEEENS5_IJlNS5_IJSB_SH_EEElEEEEENSG_INS5_IJNS5_IJSE_iEEESN_iEEENS5_IJNS5_IJSE_NSA_ILi16384EEEEEENS5_IJSB_lEEElEEEEEEEEaNS5_IJlSB_lEEENS4_8TiledMMAINS4_8MMA_AtomIJNS4_22SM100_MMA_S8_SS_SPARSEIaaiLi128ELi128ELNS4_4UMMA5MajorE0ELS10_0ELNSZ_8SaturateE0EEEEEENSG_ISC_NS5_IJNSA_ILi0EEES14_S14_EEEEENS5_IJNS4_10UnderscoreES17_S17_EEEEENS4_13SM90_TMA_LOADENS4_14ComposedLayoutINS4_7SwizzleILi2ELi4ELi3EEENS4_25smem_sparse_ptr_flag_bitsILi2ELi8EEENSG_INS5_IJNS5_IJSB_NSA_ILi8EEEEEENS5_IJSH_NSA_ILi64EEEEEEEEENS5_IJNS5_IJS14_SE_EEESK_EEEEEEEvNS4_8identityES1A_NS1B_INS1C_ILi3ELi4ELi3EEENS4_18smem_ptr_flag_bitsILi8EEENSG_INS5_IJS1G_SE_EEENS5_IJSE_SB_EEEEEEEvS1P_EENS_8epilogue10collective18CollectiveEpilogueINS1Y_23Sm100TmaWarpSpecializedILi4ELi2ELi32ELb1ELb0EEEJSF_NS5_IJNSG_ISE_SB_EENSG_INSA_ILi32EEESB_EEEEEiNS5_IJSB_llEEEiS27_NS1Y_6fusion15FusionCallbacksIS22_NS28_17LinearCombinationIiiiiLNS_15FloatRoundStyleE2EEESF_S26_JEEENS4_5SM1004TMEM4LOAD26SM100_TMEM_LOAD_32dp32b32xES1A_NS1B_INS1C_ILi2ELi5ELi2EEENS1R_ILi32EEENSG_INS5_IJS24_NSA_ILi4EEEEEENS5_IJSB_S24_EEEEEEENS4_39AutoVectorizingCopyWithAssumedAlignmentILi128EEENS4_14SM90_TMA_STOREES2O_S2Q_S2Q_EEEvvEEEEvNT_6ParamsE,"aw",@nobits
	.sectionflags	@""
	.align	16
	.zero		1024


//--------------------- .nv.shared.reserved.0     --------------------------
	.section	.nv.shared.reserved.0,"aw",@nobits
	.weak		__nv_reservedSMEM_offset_0_alias
	.size		__nv_reservedSMEM_offset_0_alias, 0, 64
	.other		__nv_reservedSMEM_offset_0_alias,@"STO_CUDA_RESERVED_SHARED STV_DEFAULT"
__nv_reservedSMEM_offset_0_alias:
	.zero		0
.nv.shared.reserved.0:
	.zero		64
	.weak		__nv_reservedSMEM_tcgen05_partition
	.type		__nv_reservedSMEM_tcgen05_partition,@object
	.size		__nv_reservedSMEM_tcgen05_partition,(.L_0 - __nv_reservedSMEM_tcgen05_partition)
__nv_reservedSMEM_tcgen05_partition:
	.zero		32
.L_0:


//--------------------- .nv.global                --------------------------
	.section	.nv.global,"aw",@nobits
.nv.global:
	.type		_ZN39_INTERNAL_3e833fcc_4_k_cu_ac6cd4e6_34434cute1_E,@object
	.size		_ZN39_INTERNAL_3e833fcc_4_k_cu_ac6cd4e6_34434cute1_E,(_ZN39_INTERNAL_3e833fcc_4_k_cu_ac6cd4e6_34434cuda3std3__45__cpo6cbeginE - _ZN39_INTERNAL_3e833fcc_4_k_cu_ac6cd4e6_34434cute1_E)
_ZN39_INTERNAL_3e833fcc_4_k_cu_ac6cd4e6_34434cute1_E:
	.zero		1
	.type		_ZN39_INTERNAL_3e833fcc_4_k_cu_ac6cd4e6_34434cuda3std3__45__cpo6cbeginE,@object
	.size		_ZN39_INTERNAL_3e833fcc_4_k_cu_ac6cd4e6_34434cuda3std3__45__cpo6cbeginE,(_ZN39_INTERNAL_3e833fcc_4_k_cu_ac6cd4e6_34434cuda3std3__48in_placeE - _ZN39_INTERNAL_3e833fcc_4_k_cu_ac6cd4e6_34434cuda3std3__45__cpo6cbeginE)
_ZN39_INTERNAL_3e833fcc_4_k_cu_ac6cd4e6_34434cuda3std3__45__cpo6cbeginE:
	.zero		1
	.type		_ZN39_INTERNAL_3e833fcc_4_k_cu_ac6cd4e6_34434cuda3std3__48in_placeE,@object
	.size		_ZN39_INTERNAL_3e833fcc_4_k_cu_ac6cd4e6_34434cuda3std3__48in_placeE,(_ZN39_INTERNAL_3e833fcc_4_k_cu_ac6cd4e6_34434cuda3std6ranges3__45__cpo9iter_moveE - _ZN39_INTERNAL_3e833fcc_4_k_cu_ac6cd4e6_34434cuda3std3__48in_placeE)
_ZN39_INTERNAL_3e833fcc_4_k_cu_ac6cd4e6_34434cuda3std3__48in_placeE:
	.zero		1
	.type		_ZN39_INTERNAL_3e833fcc_4_k_cu_ac6cd4e6_34434cuda3std6ranges3__45__cpo9iter_moveE,@object
	.size		_ZN39_INTERNAL_3e833fcc_4_k_cu_ac6cd4e6_34434cuda3std6ranges3__45__cpo9iter_moveE,(_ZN39_INTERNAL_3e833fcc_4_k_cu_ac6cd4e6_34434cuda3std3__45__cpo5beginE - _ZN39_INTERNAL_3e833fcc_4_k_cu_ac6cd4e6_34434cuda3std6ranges3__45__cpo9iter_moveE)
_ZN39_INTERNAL_3e833fcc_4_k_cu_ac6cd4e6_34434cuda3std6ranges3__45__cpo9iter_moveE:
	.zero		1
	.type		_ZN39_INTERNAL_3e833fcc_4_k_cu_ac6cd4e6_34434cuda3std3__45__cpo5beginE,@object
	.size		_ZN39_INTERNAL_3e833fcc_4_k_cu_ac6cd4e6_34434cuda3std3__45__cpo5beginE,(_ZN39_INTERNAL_3e833fcc_4_k_cu_ac6cd4e6_34434cuda3std3__441_GLOBAL__N__3e833fcc_4_k_cu_ac6cd4e6_34436ignoreE - _ZN39_INTERNAL_3e833fcc_4_k_cu_ac6cd4e6_34434cuda3std3__45__cpo5beginE)
_ZN39_INTERNAL_3e833fcc_4_k_cu_ac6cd4e6_34434cuda3std3__45__cpo5beginE:
	.zero		1
	.type		_ZN39_INTERNAL_3e833fcc_4_k_cu_ac6cd4e6_34434cuda3std3__441_GLOBAL__N__3e833fcc_4_k_cu_ac6cd4e6_34436ignoreE,@object
	.size		_ZN39_INTERNAL_3e833fcc_4_k_cu_ac6cd4e6_34434cuda3std3__441_GLOBAL__N__3e833fcc_4_k_cu_ac6cd4e6_34436ignoreE,(_ZN39_INTERNAL_3e833fcc_4_k_cu_ac6cd4e6_34434cute7productE - _ZN39_INTERNAL_3e833fcc_4_k_cu_ac6cd4e6_34434cuda3std3__441_GLOBAL__N__3e833fcc_4_k_cu_ac6cd4e6_34436ignoreE)
_ZN39_INTERNAL_3e833fcc_4_k_cu_ac6cd4e6_34434cuda3std3__441_GLOBAL__N__3e833fcc_4_k_cu_ac6cd4e6_34436ignoreE:
	.zero		1
	.type		_ZN39_INTERNAL_3e833fcc_4_k_cu_ac6cd4e6_34434cute7productE,@object
	.size		_ZN39_INTERNAL_3e833fcc_4_k_cu_ac6cd4e6_34434cute7productE,(_ZN39_INTERNAL_3e833fcc_4_k_cu_ac6cd4e6_34434cuda3std3__45__cpo3endE - _ZN39_INTERNAL_3e833fcc_4_k_cu_ac6cd4e6_34434cute7productE)
_ZN39_INTERNAL_3e833fcc_4_k_cu_ac6cd4e6_34434cute7productE:
	.zero		1
	.type		_ZN39_INTERNAL_3e833fcc_4_k_cu_ac6cd4e6_34434cuda3std3__45__cpo3endE,@object
	.size		_ZN39_INTERNAL_3e833fcc_4_k_cu_ac6cd4e6_34434cuda3std3__45__cpo3endE,(_ZN39_INTERNAL_3e833fcc_4_k_cu_ac6cd4e6_34434cuda3std3__419piecewise_constructE - _ZN39_INTERNAL_3e833fcc_4_k_cu_ac6cd4e6_34434cuda3std3__45__cpo3endE)
_ZN39_INTERNAL_3e833fcc_4_k_cu_ac6cd4e6_34434cuda3std3__45__cpo3endE:
	.zero		1
	.type		_ZN39_INTERNAL_3e833fcc_4_k_cu_ac6cd4e6_34434cuda3std3__419piecewise_constructE,@object
	.size		_ZN39_INTERNAL_3e833fcc_4_k_cu_ac6cd4e6_34434cuda3std3__419piecewise_constructE,(_ZN39_INTERNAL_3e833fcc_4_k_cu_ac6cd4e6_34434cuda3std3__45__cpo4cendE - _ZN39_INTERNAL_3e833fcc_4_k_cu_ac6cd4e6_34434cuda3std3__419piecewise_constructE)
_ZN39_INTERNAL_3e833fcc_4_k_cu_ac6cd4e6_34434cuda3std3__419piecewise_constructE:
	.zero		1
	.type		_ZN39_INTERNAL_3e833fcc_4_k_cu_ac6cd4e6_34434cuda3std3__45__cpo4cendE,@object
	.size		_ZN39_INTERNAL_3e833fcc_4_k_cu_ac6cd4e6_34434cuda3std3__45__cpo4cendE,(_ZN39_INTERNAL_3e833fcc_4_k_cu_ac6cd4e6_34434cuda3std6ranges3__45__cpo4swapE - _ZN39_INTERNAL_3e833fcc_4_k_cu_ac6cd4e6_34434cuda3std3__45__cpo4cendE)
_ZN39_INTERNAL_3e833fcc_4_k_cu_ac6cd4e6_34434cuda3std3__45__cpo4cendE:
	.zero		1
	.type		_ZN39_INTERNAL_3e833fcc_4_k_cu_ac6cd4e6_34434cuda3std6ranges3__45__cpo4swapE,@object
	.size		_ZN39_INTERNAL_3e833fcc_4_k_cu_ac6cd4e6_34434cuda3std6ranges3__45__cpo4swapE,(.L_10 - _ZN39_INTERNAL_3e833fcc_4_k_cu_ac6cd4e6_34434cuda3std6ranges3__45__cpo4swapE)
_ZN39_INTERNAL_3e833fcc_4_k_cu_ac6cd4e6_34434cuda3std6ranges3__45__cpo4swapE:
	.zero		1
.L_10:


//--------------------- .nv.constant0._ZN7cutlass13device_kernelINS_4gemm6kernel13GemmUniversalIN4cute5tupleIJiiiiEEENS1_10collective13CollectiveMmaINS1_41MainloopSm100TmaUmmaWarpSpecializedSparseILi6ELi2ELi2ENS5_IJNS4_1CILi1EEESB_SB_EEEEENS5_IJNSA_ILi128EEESE_SE_EEEaNS5_IJNS4_6LayoutINS5_IJiNS5_IJNSA_ILi2EEEiEEEiEEENS5_IJlNS5_IJSB_SH_EEElEEEEENSG_INS5_IJNS5_IJSE_iEEESN_iEEENS5_IJNS5_IJSE_NSA_ILi16384EEEEEENS5_IJSB_lEEElEEEEEEEEaNS5_IJlSB_lEEENS4_8TiledMMAINS4_8MMA_AtomIJNS4_22SM100_MMA_S8_SS_SPARSEIaaiLi128ELi128ELNS4_4UMMA5MajorE0ELS10_0ELNSZ_8SaturateE0EEEEEENSG_ISC_NS5_IJNSA_ILi0EEES14_S14_EEEEENS5_IJNS4_10UnderscoreES17_S17_EEEEENS4_13SM90_TMA_LOADENS4_14ComposedLayoutINS4_7SwizzleILi2ELi4ELi3EEENS4_25smem_sparse_ptr_flag_bitsILi2ELi8EEENSG_INS5_IJNS5_IJSB_NSA_ILi8EEEEEENS5_IJSH_NSA_ILi64EEEEEEEEENS5_IJNS5_IJS14_SE_EEESK_EEEEEEEvNS4_8identityES1A_NS1B_INS1C_ILi3ELi4ELi3EEENS4_18smem_ptr_flag_bitsILi8EEENSG_INS5_IJS1G_SE_EEENS5_IJSE_SB_EEEEEEEvS1P_EENS_8epilogue10collective18CollectiveEpilogueINS1Y_23Sm100TmaWarpSpecializedILi4ELi2ELi32ELb1ELb0EEEJSF_NS5_IJNSG_ISE_SB_EENSG_INSA_ILi32EEESB_EEEEEiNS5_IJSB_llEEEiS27_NS1Y_6fusion15FusionCallbacksIS22_NS28_17LinearCombinationIiiiiLNS_15FloatRoundStyleE2EEESF_S26_JEEENS4_5SM1004TMEM4LOAD26SM100_TMEM_LOAD_32dp32b32xES1A_NS1B_INS1C_ILi2ELi5ELi2EEENS1R_ILi32EEENSG_INS5_IJS24_NSA_ILi4EEEEEENS5_IJSB_S24_EEEEEEENS4_39AutoVectorizingCopyWithAssumedAlignmentILi128EEENS4_14SM90_TMA_STOREES2O_S2Q_S2Q_EEEvvEEEEvNT_6ParamsE --------------------------
	.section	.nv.constant0._ZN7cutlass13device_kernelINS_4gemm6kernel13GemmUniversalIN4cute5tupleIJiiiiEEENS1_10collective13CollectiveMmaINS1_41MainloopSm100TmaUmmaWarpSpecializedSparseILi6ELi2ELi2ENS5_IJNS4_1CILi1EEESB_SB_EEEEENS5_IJNSA_ILi128EEESE_SE_EEEaNS5_IJNS4_6LayoutINS5_IJiNS5_IJNSA_ILi2EEEiEEEiEEENS5_IJlNS5_IJSB_SH_EEElEEEEENSG_INS5_IJNS5_IJSE_iEEESN_iEEENS5_IJNS5_IJSE_NSA_ILi16384EEEEEENS5_IJSB_lEEElEEEEEEEEaNS5_IJlSB_lEEENS4_8TiledMMAINS4_8MMA_AtomIJNS4_22SM100_MMA_S8_SS_SPARSEIaaiLi128ELi128ELNS4_4UMMA5MajorE0ELS10_0ELNSZ_8SaturateE0EEEEEENSG_ISC_NS5_IJNSA_ILi0EEES14_S14_EEEEENS5_IJNS4_10UnderscoreES17_S17_EEEEENS4_13SM90_TMA_LOADENS4_14ComposedLayoutINS4_7SwizzleILi2ELi4ELi3EEENS4_25smem_sparse_ptr_flag_bitsILi2ELi8EEENSG_INS5_IJNS5_IJSB_NSA_ILi8EEEEEENS5_IJSH_NSA_ILi64EEEEEEEEENS5_IJNS5_IJS14_SE_EEESK_EEEEEEEvNS4_8identityES1A_NS1B_INS1C_ILi3ELi4ELi3EEENS4_18smem_ptr_flag_bitsILi8EEENSG_INS5_IJS1G_SE_EEENS5_IJSE_SB_EEEEEEEvS1P_EENS_8epilogue10collective18CollectiveEpilogueINS1Y_23Sm100TmaWarpSpecializedILi4ELi2ELi32ELb1ELb0EEEJSF_NS5_IJNSG_ISE_SB_EENSG_INSA_ILi32EEESB_EEEEEiNS5_IJSB_llEEEiS27_NS1Y_6fusion15FusionCallbacksIS22_NS28_17LinearCombinationIiiiiLNS_15FloatRoundStyleE2EEESF_S26_JEEENS4_5SM1004TMEM4LOAD26SM100_TMEM_LOAD_32dp32b32xES1A_NS1B_INS1C_ILi2ELi5ELi2EEENS1R_ILi32EEENSG_INS5_IJS24_NSA_ILi4EEEEEENS5_IJSB_S24_EEEEEEENS4_39AutoVectorizingCopyWithAssumedAlignmentILi128EEENS4_14SM90_TMA_STOREES2O_S2Q_S2Q_EEEvvEEEEvNT_6ParamsE,"a",@progbits
	.sectionflags	@""
	.align	4
.nv.constant0._ZN7cutlass13device_kernelINS_4gemm6kernel13GemmUniversalIN4cute5tupleIJiiiiEEENS1_10collective13CollectiveMmaINS1_41MainloopSm100TmaUmmaWarpSpecializedSparseILi6ELi2ELi2ENS5_IJNS4_1CILi1EEESB_SB_EEEEENS5_IJNSA_ILi128EEESE_SE_EEEaNS5_IJNS4_6LayoutINS5_IJiNS5_IJNSA_ILi2EEEiEEEiEEENS5_IJlNS5_IJSB_SH_EEElEEEEENSG_INS5_IJNS5_IJSE_iEEESN_iEEENS5_IJNS5_IJSE_NSA_ILi16384EEEEEENS5_IJSB_lEEElEEEEEEEEaNS5_IJlSB_lEEENS4_8TiledMMAINS4_8MMA_AtomIJNS4_22SM100_MMA_S8_SS_SPARSEIaaiLi128ELi128ELNS4_4UMMA5MajorE0ELS10_0ELNSZ_8SaturateE0EEEEEENSG_ISC_NS5_IJNSA_ILi0EEES14_S14_EEEEENS5_IJNS4_10UnderscoreES17_S17_EEEEENS4_13SM90_TMA_LOADENS4_14ComposedLayoutINS4_7SwizzleILi2ELi4ELi3EEENS4_25smem_sparse_ptr_flag_bitsILi2ELi8EEENSG_INS5_IJNS5_IJSB_NSA_ILi8EEEEEENS5_IJSH_NSA_ILi64EEEEEEEEENS5_IJNS5_IJS14_SE_EEESK_EEEEEEEvNS4_8identityES1A_NS1B_INS1C_ILi3ELi4ELi3EEENS4_18smem_ptr_flag_bitsILi8EEENSG_INS5_IJS1G_SE_EEENS5_IJSE_SB_EEEEEEEvS1P_EENS_8epilogue10collective18CollectiveEpilogueINS1Y_23Sm100TmaWarpSpecializedILi4ELi2ELi32ELb1ELb0EEEJSF_NS5_IJNSG_ISE_SB_EENSG_INSA_ILi32EEESB_EEEEEiNS5_IJSB_llEEEiS27_NS1Y_6fusion15FusionCallbacksIS22_NS28_17LinearCombinationIiiiiLNS_15FloatRoundStyleE2EEESF_S26_JEEENS4_5SM1004TMEM4LOAD26SM100_TMEM_LOAD_32dp32b32xES1A_NS1B_INS1C_ILi2ELi5ELi2EEENS1R_ILi32EEENSG_INS5_IJS24_NSA_ILi4EEEEEENS5_IJSB_S24_EEEEEEENS4_39AutoVectorizingCopyWithAssumedAlignmentILi128EEENS4_14SM90_TMA_STOREES2O_S2Q_S2Q_EEEvvEEEEvNT_6ParamsE:
	.zero		3456


//--------------------- SYMBOLS --------------------------

	.type		.nv.reservedSmem.offset0,@object
	.size		.nv.reservedSmem.offset0,0x4
	.type		.nv.reservedSmem.cap,@object
	.size		.nv.reservedSmem.cap,0x4
	.type		__assertfail,@function
